//
// Generated by NVIDIA NVVM Compiler
//
// Compiler Build ID: CL-36424714
// Cuda compilation tools, release 13.0, V13.0.88
// Based on NVVM 20.0.0
//

.version 9.0
.target sm_100
.address_size 64

	// .globl	_Z16cuda_find_medianP5PointPii
.extern .func __assertfail
(
	.param .b64 __assertfail_param_0,
	.param .b64 __assertfail_param_1,
	.param .b32 __assertfail_param_2,
	.param .b64 __assertfail_param_3,
	.param .b64 __assertfail_param_4
)
;
// pts has been demoted
// count_for_block has been demoted
.global .align 1 .b8 __unnamed_1[43] = {118, 111, 105, 100, 32, 99, 117, 100, 97, 95, 102, 105, 110, 100, 95, 109, 101, 100, 105, 97, 110, 40, 80, 111, 105, 110, 116, 32, 42, 44, 32, 105, 110, 116, 32, 42, 44, 32, 105, 110, 116, 41};
.global .align 1 .b8 $str[12] = {78, 42, 78, 32, 61, 61, 32, 115, 105, 122, 101};
.global .align 1 .b8 $str$1[27] = {47, 116, 109, 112, 47, 115, 97, 115, 115, 95, 99, 117, 95, 48, 102, 115, 51, 122, 122, 110, 100, 47, 107, 46, 99, 117};

.visible .entry _Z16cuda_find_medianP5PointPii(
	.param .u64 .ptr .align 1 _Z16cuda_find_medianP5PointPii_param_0,
	.param .u64 .ptr .align 1 _Z16cuda_find_medianP5PointPii_param_1,
	.param .u32 _Z16cuda_find_medianP5PointPii_param_2
)
{
	.reg .pred 	%p<79>;
	.reg .b32 	%r<131>;
	.reg .b64 	%rd<17>;
	.reg .b64 	%fd<184>;
	// demoted variable
	.shared .align 8 .b8 pts[16384];
	// demoted variable
	.shared .align 4 .u32 count_for_block;
	ld.param.u64 	%rd4, [_Z16cuda_find_medianP5PointPii_param_0];
	ld.param.u64 	%rd3, [_Z16cuda_find_medianP5PointPii_param_1];
	ld.param.u32 	%r57, [_Z16cuda_find_medianP5PointPii_param_2];
	cvta.to.global.u64 	%rd1, %rd4;
	mov.u32 	%r112, %ctaid.x;
	mov.u32 	%r2, %tid.x;
	mov.u32 	%r58, %tid.y;
	shl.b32 	%r3, %r58, 5;
	add.s32 	%r4, %r3, %r2;
	setp.ne.s32 	%p2, %r4, 0;
	@%p2 bra 	$L__BB0_2;
	mov.b32 	%r59, 0;
	st.shared.u32 	[count_for_block], %r59;
$L__BB0_2:
	setp.ge.s32 	%p3, %r4, %r57;
	@%p3 bra 	$L__BB0_9;
	add.s32 	%r60, %r4, 1024;
	max.u32 	%r61, %r57, %r60;
	not.b32 	%r62, %r2;
	add.s32 	%r63, %r61, %r62;
	sub.s32 	%r5, %r63, %r3;
	and.b32  	%r64, %r5, 3072;
	setp.eq.s32 	%p4, %r64, 3072;
	mov.u32 	%r110, %r4;
	@%p4 bra 	$L__BB0_6;
	shr.u32 	%r66, %r5, 10;
	add.s32 	%r67, %r66, 1;
	and.b32  	%r6, %r67, 3;
	mov.b32 	%r109, 0;
	mov.u32 	%r110, %r4;
$L__BB0_5:
	.pragma "nounroll";
	shl.b32 	%r68, %r110, 4;
	mov.u32 	%r69, pts;
	add.s32 	%r70, %r69, %r68;
	mul.wide.u32 	%rd5, %r110, 16;
	add.s64 	%rd6, %rd1, %rd5;
	ld.global.f64 	%fd11, [%rd6];
	ld.global.f64 	%fd12, [%rd6+8];
	st.shared.f64 	[%r70], %fd11;
	st.shared.f64 	[%r70+8], %fd12;
	add.s32 	%r110, %r110, 1024;
	add.s32 	%r109, %r109, 1;
	setp.ne.s32 	%p5, %r109, %r6;
	@%p5 bra 	$L__BB0_5;
$L__BB0_6:
	setp.lt.u32 	%p6, %r5, 3072;
	@%p6 bra 	$L__BB0_9;
	mov.u32 	%r72, pts;
$L__BB0_8:
	shl.b32 	%r71, %r110, 4;
	add.s32 	%r73, %r72, %r71;
	mul.wide.u32 	%rd7, %r110, 16;
	add.s64 	%rd8, %rd1, %rd7;
	ld.global.f64 	%fd13, [%rd8];
	ld.global.f64 	%fd14, [%rd8+8];
	st.shared.f64 	[%r73], %fd13;
	st.shared.f64 	[%r73+8], %fd14;
	ld.global.f64 	%fd15, [%rd8+16384];
	ld.global.f64 	%fd16, [%rd8+16392];
	st.shared.f64 	[%r73+16384], %fd15;
	st.shared.f64 	[%r73+16392], %fd16;
	ld.global.f64 	%fd17, [%rd8+32768];
	ld.global.f64 	%fd18, [%rd8+32776];
	st.shared.f64 	[%r73+32768], %fd17;
	st.shared.f64 	[%r73+32776], %fd18;
	ld.global.f64 	%fd19, [%rd8+49152];
	ld.global.f64 	%fd20, [%rd8+49160];
	st.shared.f64 	[%r73+49152], %fd19;
	st.shared.f64 	[%r73+49160], %fd20;
	add.s32 	%r110, %r110, 4096;
	setp.lt.s32 	%p7, %r110, %r57;
	@%p7 bra 	$L__BB0_8;
$L__BB0_9:
	bar.sync 	0;
	setp.eq.s32 	%p8, %r57, 1024;
	@%p8 bra 	$L__BB0_11;
	mov.u64 	%rd9, $str;
	cvta.global.u64 	%rd10, %rd9;
	mov.u64 	%rd11, $str$1;
	cvta.global.u64 	%rd12, %rd11;
	mov.u64 	%rd13, __unnamed_1;
	cvta.global.u64 	%rd14, %rd13;
	{ // callseq 0, 0
	.param .b64 param0;
	st.param.b64 	[param0], %rd10;
	.param .b64 param1;
	st.param.b64 	[param1], %rd12;
	.param .b32 param2;
	st.param.b32 	[param2], 56;
	.param .b64 param3;
	st.param.b64 	[param3], %rd14;
	.param .b64 param4;
	st.param.b64 	[param4], 1;
	call.uni 
	__assertfail, 
	(
	param0, 
	param1, 
	param2, 
	param3, 
	param4
	);
	} // callseq 0
$L__BB0_11:
	setp.ge.s32 	%p9, %r112, %r57;
	@%p9 bra 	$L__BB0_42;
	shl.b32 	%r74, %r112, 4;
	mov.u32 	%r75, pts;
	add.s32 	%r76, %r75, %r74;
	ld.shared.f64 	%fd183, [%r76+8];
	ld.shared.f64 	%fd182, [%r76];
	mul.lo.s32 	%r14, %r57, %r57;
	add.s32 	%r15, %r57, -2;
	cvta.to.global.u64 	%rd2, %rd3;
$L__BB0_13:
	setp.ge.u32 	%p10, %r4, %r14;
	mov.b32 	%r125, 0;
	@%p10 bra 	$L__BB0_39;
	mov.b32 	%r125, 0;
	mov.u32 	%r113, %r4;
$L__BB0_15:
	div.s32 	%r19, %r113, %r57;
	mul.lo.s32 	%r79, %r19, %r57;
	sub.s32 	%r20, %r113, %r79;
	setp.ge.s32 	%p11, %r19, %r20;
	@%p11 bra 	$L__BB0_38;
	shl.b32 	%r80, %r19, 4;
	mov.u32 	%r81, pts;
	add.s32 	%r82, %r81, %r80;
	ld.shared.f64 	%fd5, [%r82];
	ld.shared.f64 	%fd6, [%r82+8];
	shl.b32 	%r83, %r20, 4;
	add.s32 	%r21, %r81, %r83;
	ld.shared.f64 	%fd7, [%r21];
	ld.shared.f64 	%fd8, [%r21+8];
	add.s32 	%r118, %r20, 1;
	setp.ge.s32 	%p12, %r118, %r57;
	@%p12 bra 	$L__BB0_38;
	setp.ne.s32 	%p13, %r112, %r19;
	setp.ne.s32 	%p14, %r112, %r20;
	and.pred  	%p1, %p13, %p14;
	not.b32 	%r85, %r20;
	add.s32 	%r86, %r57, %r85;
	and.b32  	%r23, %r86, 3;
	setp.eq.s32 	%p15, %r23, 0;
	@%p15 bra 	$L__BB0_27;
	setp.eq.s32 	%p16, %r112, %r118;
	not.pred 	%p17, %p1;
	or.pred  	%p18, %p17, %p16;
	@%p18 bra 	$L__BB0_20;
	ld.shared.f64 	%fd21, [%r21+24];
	ld.shared.f64 	%fd22, [%r21+16];
	sub.f64 	%fd23, %fd8, %fd21;
	sub.f64 	%fd24, %fd5, %fd22;
	sub.f64 	%fd25, %fd22, %fd7;
	sub.f64 	%fd26, %fd5, %fd21;
	mul.f64 	%fd27, %fd26, %fd25;
	fma.rn.f64 	%fd28, %fd23, %fd24, %fd27;
	rcp.rn.f64 	%fd29, %fd28;
	sub.f64 	%fd30, %fd182, %fd22;
	sub.f64 	%fd31, %fd183, %fd21;
	mul.f64 	%fd32, %fd31, %fd25;
	fma.rn.f64 	%fd33, %fd23, %fd30, %fd32;
	mul.f64 	%fd34, %fd33, %fd29;
	sub.f64 	%fd35, %fd21, %fd6;
	mul.f64 	%fd36, %fd31, %fd24;
	fma.rn.f64 	%fd37, %fd35, %fd30, %fd36;
	mul.f64 	%fd38, %fd37, %fd29;
	mov.f64 	%fd40, 0d3FF0000000000000;
	sub.f64 	%fd41, %fd40, %fd34;
	sub.f64 	%fd42, %fd41, %fd38;
	setp.ge.f64 	%p19, %fd34, 0d0000000000000000;
	setp.ge.f64 	%p20, %fd38, 0d0000000000000000;
	and.pred  	%p21, %p19, %p20;
	setp.ge.f64 	%p22, %fd42, 0d0000000000000000;
	and.pred  	%p23, %p21, %p22;
	selp.u32 	%r87, 1, 0, %p23;
	add.s32 	%r125, %r125, %r87;
$L__BB0_20:
	add.s32 	%r118, %r20, 2;
	setp.eq.s32 	%p24, %r23, 1;
	@%p24 bra 	$L__BB0_27;
	setp.eq.s32 	%p25, %r112, %r118;
	or.pred  	%p27, %p17, %p25;
	@%p27 bra 	$L__BB0_23;
	ld.shared.f64 	%fd44, [%r21+40];
	ld.shared.f64 	%fd45, [%r21+32];
	sub.f64 	%fd46, %fd8, %fd44;
	sub.f64 	%fd47, %fd5, %fd45;
	sub.f64 	%fd48, %fd45, %fd7;
	sub.f64 	%fd49, %fd5, %fd44;
	mul.f64 	%fd50, %fd49, %fd48;
	fma.rn.f64 	%fd51, %fd46, %fd47, %fd50;
	rcp.rn.f64 	%fd52, %fd51;
	sub.f64 	%fd53, %fd182, %fd45;
	sub.f64 	%fd54, %fd183, %fd44;
	mul.f64 	%fd55, %fd54, %fd48;
	fma.rn.f64 	%fd56, %fd46, %fd53, %fd55;
	mul.f64 	%fd57, %fd56, %fd52;
	sub.f64 	%fd58, %fd44, %fd6;
	mul.f64 	%fd59, %fd54, %fd47;
	fma.rn.f64 	%fd60, %fd58, %fd53, %fd59;
	mul.f64 	%fd61, %fd60, %fd52;
	mov.f64 	%fd63, 0d3FF0000000000000;
	sub.f64 	%fd64, %fd63, %fd57;
	sub.f64 	%fd65, %fd64, %fd61;
	setp.ge.f64 	%p28, %fd57, 0d0000000000000000;
	setp.ge.f64 	%p29, %fd61, 0d0000000000000000;
	and.pred  	%p30, %p28, %p29;
	setp.ge.f64 	%p31, %fd65, 0d0000000000000000;
	and.pred  	%p32, %p30, %p31;
	selp.u32 	%r88, 1, 0, %p32;
	add.s32 	%r125, %r125, %r88;
$L__BB0_23:
	add.s32 	%r118, %r20, 3;
	setp.eq.s32 	%p33, %r23, 2;
	@%p33 bra 	$L__BB0_27;
	setp.eq.s32 	%p34, %r112, %r118;
	or.pred  	%p36, %p17, %p34;
	@%p36 bra 	$L__BB0_26;
	ld.shared.f64 	%fd67, [%r21+56];
	ld.shared.f64 	%fd68, [%r21+48];
	sub.f64 	%fd69, %fd8, %fd67;
	sub.f64 	%fd70, %fd5, %fd68;
	sub.f64 	%fd71, %fd68, %fd7;
	sub.f64 	%fd72, %fd5, %fd67;
	mul.f64 	%fd73, %fd72, %fd71;
	fma.rn.f64 	%fd74, %fd69, %fd70, %fd73;
	rcp.rn.f64 	%fd75, %fd74;
	sub.f64 	%fd76, %fd182, %fd68;
	sub.f64 	%fd77, %fd183, %fd67;
	mul.f64 	%fd78, %fd77, %fd71;
	fma.rn.f64 	%fd79, %fd69, %fd76, %fd78;
	mul.f64 	%fd80, %fd79, %fd75;
	sub.f64 	%fd81, %fd67, %fd6;
	mul.f64 	%fd82, %fd77, %fd70;
	fma.rn.f64 	%fd83, %fd81, %fd76, %fd82;
	mul.f64 	%fd84, %fd83, %fd75;
	mov.f64 	%fd86, 0d3FF0000000000000;
	sub.f64 	%fd87, %fd86, %fd80;
	sub.f64 	%fd88, %fd87, %fd84;
	setp.ge.f64 	%p37, %fd80, 0d0000000000000000;
	setp.ge.f64 	%p38, %fd84, 0d0000000000000000;
	and.pred  	%p39, %p37, %p38;
	setp.ge.f64 	%p40, %fd88, 0d0000000000000000;
	and.pred  	%p41, %p39, %p40;
	selp.u32 	%r89, 1, 0, %p41;
	add.s32 	%r125, %r125, %r89;
$L__BB0_26:
	add.s32 	%r118, %r20, 4;
$L__BB0_27:
	sub.s32 	%r90, %r15, %r20;
	setp.lt.u32 	%p42, %r90, 3;
	@%p42 bra 	$L__BB0_38;
	sub.s32 	%r122, %r118, %r112;
	shl.b32 	%r91, %r118, 4;
	mov.u32 	%r92, pts;
	add.s32 	%r93, %r92, %r91;
	add.s32 	%r121, %r93, 32;
	not.pred 	%p44, %p1;
$L__BB0_29:
	setp.eq.s32 	%p43, %r122, 0;
	or.pred  	%p45, %p44, %p43;
	@%p45 bra 	$L__BB0_31;
	ld.shared.f64 	%fd90, [%r121+-24];
	ld.shared.f64 	%fd91, [%r121+-32];
	sub.f64 	%fd92, %fd8, %fd90;
	sub.f64 	%fd93, %fd5, %fd91;
	sub.f64 	%fd94, %fd91, %fd7;
	sub.f64 	%fd95, %fd5, %fd90;
	mul.f64 	%fd96, %fd95, %fd94;
	fma.rn.f64 	%fd97, %fd92, %fd93, %fd96;
	rcp.rn.f64 	%fd98, %fd97;
	sub.f64 	%fd99, %fd182, %fd91;
	sub.f64 	%fd100, %fd183, %fd90;
	mul.f64 	%fd101, %fd100, %fd94;
	fma.rn.f64 	%fd102, %fd92, %fd99, %fd101;
	mul.f64 	%fd103, %fd102, %fd98;
	sub.f64 	%fd104, %fd90, %fd6;
	mul.f64 	%fd105, %fd100, %fd93;
	fma.rn.f64 	%fd106, %fd104, %fd99, %fd105;
	mul.f64 	%fd107, %fd106, %fd98;
	mov.f64 	%fd109, 0d3FF0000000000000;
	sub.f64 	%fd110, %fd109, %fd103;
	sub.f64 	%fd111, %fd110, %fd107;
	setp.ge.f64 	%p46, %fd103, 0d0000000000000000;
	setp.ge.f64 	%p47, %fd107, 0d0000000000000000;
	and.pred  	%p48, %p46, %p47;
	setp.ge.f64 	%p49, %fd111, 0d0000000000000000;
	and.pred  	%p50, %p48, %p49;
	selp.u32 	%r94, 1, 0, %p50;
	add.s32 	%r125, %r125, %r94;
$L__BB0_31:
	add.s32 	%r95, %r118, 1;
	setp.eq.s32 	%p51, %r112, %r95;
	or.pred  	%p53, %p44, %p51;
	@%p53 bra 	$L__BB0_33;
	ld.shared.f64 	%fd113, [%r121+-8];
	ld.shared.f64 	%fd114, [%r121+-16];
	sub.f64 	%fd115, %fd8, %fd113;
	sub.f64 	%fd116, %fd5, %fd114;
	sub.f64 	%fd117, %fd114, %fd7;
	sub.f64 	%fd118, %fd5, %fd113;
	mul.f64 	%fd119, %fd118, %fd117;
	fma.rn.f64 	%fd120, %fd115, %fd116, %fd119;
	rcp.rn.f64 	%fd121, %fd120;
	sub.f64 	%fd122, %fd182, %fd114;
	sub.f64 	%fd123, %fd183, %fd113;
	mul.f64 	%fd124, %fd123, %fd117;
	fma.rn.f64 	%fd125, %fd115, %fd122, %fd124;
	mul.f64 	%fd126, %fd125, %fd121;
	sub.f64 	%fd127, %fd113, %fd6;
	mul.f64 	%fd128, %fd123, %fd116;
	fma.rn.f64 	%fd129, %fd127, %fd122, %fd128;
	mul.f64 	%fd130, %fd129, %fd121;
	mov.f64 	%fd132, 0d3FF0000000000000;
	sub.f64 	%fd133, %fd132, %fd126;
	sub.f64 	%fd134, %fd133, %fd130;
	setp.ge.f64 	%p54, %fd126, 0d0000000000000000;
	setp.ge.f64 	%p55, %fd130, 0d0000000000000000;
	and.pred  	%p56, %p54, %p55;
	setp.ge.f64 	%p57, %fd134, 0d0000000000000000;
	and.pred  	%p58, %p56, %p57;
	selp.u32 	%r96, 1, 0, %p58;
	add.s32 	%r125, %r125, %r96;
$L__BB0_33:
	add.s32 	%r97, %r118, 2;
	setp.eq.s32 	%p59, %r112, %r97;
	or.pred  	%p61, %p44, %p59;
	@%p61 bra 	$L__BB0_35;
	ld.shared.f64 	%fd136, [%r121+8];
	ld.shared.f64 	%fd137, [%r121];
	sub.f64 	%fd138, %fd8, %fd136;
	sub.f64 	%fd139, %fd5, %fd137;
	sub.f64 	%fd140, %fd137, %fd7;
	sub.f64 	%fd141, %fd5, %fd136;
	mul.f64 	%fd142, %fd141, %fd140;
	fma.rn.f64 	%fd143, %fd138, %fd139, %fd142;
	rcp.rn.f64 	%fd144, %fd143;
	sub.f64 	%fd145, %fd182, %fd137;
	sub.f64 	%fd146, %fd183, %fd136;
	mul.f64 	%fd147, %fd146, %fd140;
	fma.rn.f64 	%fd148, %fd138, %fd145, %fd147;
	mul.f64 	%fd149, %fd148, %fd144;
	sub.f64 	%fd150, %fd136, %fd6;
	mul.f64 	%fd151, %fd146, %fd139;
	fma.rn.f64 	%fd152, %fd150, %fd145, %fd151;
	mul.f64 	%fd153, %fd152, %fd144;
	mov.f64 	%fd155, 0d3FF0000000000000;
	sub.f64 	%fd156, %fd155, %fd149;
	sub.f64 	%fd157, %fd156, %fd153;
	setp.ge.f64 	%p62, %fd149, 0d0000000000000000;
	setp.ge.f64 	%p63, %fd153, 0d0000000000000000;
	and.pred  	%p64, %p62, %p63;
	setp.ge.f64 	%p65, %fd157, 0d0000000000000000;
	and.pred  	%p66, %p64, %p65;
	selp.u32 	%r98, 1, 0, %p66;
	add.s32 	%r125, %r125, %r98;
$L__BB0_35:
	add.s32 	%r99, %r118, 3;
	setp.eq.s32 	%p67, %r112, %r99;
	or.pred  	%p69, %p44, %p67;
	@%p69 bra 	$L__BB0_37;
	ld.shared.f64 	%fd159, [%r121+24];
	ld.shared.f64 	%fd160, [%r121+16];
	sub.f64 	%fd161, %fd8, %fd159;
	sub.f64 	%fd162, %fd5, %fd160;
	sub.f64 	%fd163, %fd160, %fd7;
	sub.f64 	%fd164, %fd5, %fd159;
	mul.f64 	%fd165, %fd164, %fd163;
	fma.rn.f64 	%fd166, %fd161, %fd162, %fd165;
	rcp.rn.f64 	%fd167, %fd166;
	sub.f64 	%fd168, %fd182, %fd160;
	sub.f64 	%fd169, %fd183, %fd159;
	mul.f64 	%fd170, %fd169, %fd163;
	fma.rn.f64 	%fd171, %fd161, %fd168, %fd170;
	mul.f64 	%fd172, %fd171, %fd167;
	sub.f64 	%fd173, %fd159, %fd6;
	mul.f64 	%fd174, %fd169, %fd162;
	fma.rn.f64 	%fd175, %fd173, %fd168, %fd174;
	mul.f64 	%fd176, %fd175, %fd167;
	mov.f64 	%fd178, 0d3FF0000000000000;
	sub.f64 	%fd179, %fd178, %fd172;
	sub.f64 	%fd180, %fd179, %fd176;
	setp.ge.f64 	%p70, %fd172, 0d0000000000000000;
	setp.ge.f64 	%p71, %fd176, 0d0000000000000000;
	and.pred  	%p72, %p70, %p71;
	setp.ge.f64 	%p73, %fd180, 0d0000000000000000;
	and.pred  	%p74, %p72, %p73;
	selp.u32 	%r100, 1, 0, %p74;
	add.s32 	%r125, %r125, %r100;
$L__BB0_37:
	add.s32 	%r118, %r118, 4;
	add.s32 	%r122, %r122, 4;
	add.s32 	%r121, %r121, 64;
	setp.ne.s32 	%p75, %r118, %r57;
	@%p75 bra 	$L__BB0_29;
$L__BB0_38:
	add.s32 	%r113, %r113, 1024;
	setp.lt.u32 	%p76, %r113, %r14;
	@%p76 bra 	$L__BB0_15;
$L__BB0_39:
	setp.ne.s32 	%p77, %r4, 0;
	atom.shared.add.u32 	%r101, [count_for_block], %r125;
	@%p77 bra 	$L__BB0_41;
	ld.shared.u32 	%r102, [count_for_block];
	mul.wide.u32 	%rd15, %r112, 4;
	add.s64 	%rd16, %rd2, %rd15;
	st.global.u32 	[%rd16], %r102;
	mov.b32 	%r103, 0;
	st.shared.u32 	[count_for_block], %r103;
$L__BB0_41:
	bar.sync 	0;
	mov.u32 	%r104, %nctaid.x;
	add.s32 	%r112, %r112, %r104;
	shl.b32 	%r105, %r112, 4;
	mov.u32 	%r106, pts;
	add.s32 	%r107, %r106, %r105;
	ld.shared.f64 	%fd182, [%r107];
	ld.shared.f64 	%fd183, [%r107+8];
	setp.lt.s32 	%p78, %r112, %r57;
	@%p78 bra 	$L__BB0_13;
$L__BB0_42:
	ret;

}


// ===== COMPILED SASS (sm_100) =====

	.target	sm_100

	.elftype	@"ET_EXEC"


//--------------------- .note.nv.tkinfo           --------------------------
	.section	.note.nv.tkinfo,"",@"SHT_NOTE"
	.sectionflags	@"SHF_NOTE_NV_TKINFO"
	.tkinfo
        /*0018*/ 	.word	0x00000002
        /*0030*/ 	.string	""
        /*0030*/ 	.string	"ptxas"
        /*0030*/ 	.string	"Cuda compilation tools, release 13.0, V13.0.88"
        /*0030*/ 	.string	"Build cuda_13.0.r13.0/compiler.36424714_0"
        /*0030*/ 	.string	"-arch sm_100 -m 64 "



//--------------------- .note.nv.cuinfo           --------------------------
	.section	.note.nv.cuinfo,"",@"SHT_NOTE"
	.sectionflags	@"SHF_NOTE_NV_CUINFO"
        /*0018*/ 	.short	0x0002
        /*001a*/ 	.short	0x0064
        /*001c*/ 	.short	0x0082
	.zero		2


//--------------------- .nv.info                  --------------------------
	.section	.nv.info,"",@"SHT_CUDA_INFO"
	.align	4


	//----- nvinfo : EIATTR_REGCOUNT
	.align		4
        /*0000*/ 	.byte	0x04, 0x2f
        /*0002*/ 	.short	(.L_4 - .L_3)
	.align		4
.L_3:
        /*0004*/ 	.word	index@(_Z16cuda_find_medianP5PointPii)
        /*0008*/ 	.word	0x00000038


	//----- nvinfo : EIATTR_FRAME_SIZE
	.align		4
.L_4:
        /*000c*/ 	.byte	0x04, 0x11
        /*000e*/ 	.short	(.L_6 - .L_5)
	.align		4
.L_5:
        /*0010*/ 	.word	index@($__internal_0_$__cuda_sm20_dblrcp_rn_slowpath_v3)
        /*0014*/ 	.word	0x00000000


	//----- nvinfo : EIATTR_FRAME_SIZE
	.align		4
.L_6:
        /*0018*/ 	.byte	0x04, 0x11
        /*001a*/ 	.short	(.L_8 - .L_7)
	.align		4
.L_7:
        /*001c*/ 	.word	index@(_Z16cuda_find_medianP5PointPii)
        /*0020*/ 	.word	0x00000000


	//----- nvinfo : EIATTR_MIN_STACK_SIZE
	.align		4
.L_8:
        /*0024*/ 	.byte	0x04, 0x12
        /*0026*/ 	.short	(.L_10 - .L_9)
	.align		4
.L_9:
        /*0028*/ 	.word	index@(_Z16cuda_find_medianP5PointPii)
        /*002c*/ 	.word	0x00000000
.L_10:


//--------------------- .nv.compat                --------------------------
	.section	.nv.compat,"",@"SHT_CUDA_COMPAT_INFO"
	.align	4
        /*0000*/ 	.byte	0x02, 0x09, 0x00, 0x00, 0x02, 0x02, 0x01, 0x00, 0x02, 0x05, 0x05, 0x00, 0x03, 0x07, 0x01, 0x01
        /*0010*/ 	.byte	0x02, 0x03, 0x00, 0x00, 0x02, 0x06, 0x01, 0x00, 0x04, 0x0b, 0x08, 0x00, 0x01, 0x00, 0x00, 0x00
        /*0020*/ 	.byte	0x00, 0x00, 0x00, 0x00


//--------------------- .nv.info._Z16cuda_find_medianP5PointPii --------------------------
	.section	.nv.info._Z16cuda_find_medianP5PointPii,"",@"SHT_CUDA_INFO"
	.sectionflags	@""
	.align	4


	//----- nvinfo : EIATTR_CUDA_API_VERSION
	.align		4
        /*0000*/ 	.byte	0x04, 0x37
        /*0002*/ 	.short	(.L_12 - .L_11)
.L_11:
        /*0004*/ 	.word	0x00000082


	//----- nvinfo : EIATTR_KPARAM_INFO
	.align		4
.L_12:
        /*0008*/ 	.byte	0x04, 0x17
        /*000a*/ 	.short	(.L_14 - .L_13)
.L_13:
        /*000c*/ 	.word	0x00000000
        /*0010*/ 	.short	0x0002
        /*0012*/ 	.short	0x0010
        /*0014*/ 	.byte	0x00, 0xf0, 0x11, 0x00


	//----- nvinfo : EIATTR_KPARAM_INFO
	.align		4
.L_14:
        /*0018*/ 	.byte	0x04, 0x17
        /*001a*/ 	.short	(.L_16 - .L_15)
.L_15:
        /*001c*/ 	.word	0x00000000
        /*0020*/ 	.short	0x0001
        /*0022*/ 	.short	0x0008
        /*0024*/ 	.byte	0x00, 0xf5, 0x21, 0x00


	//----- nvinfo : EIATTR_KPARAM_INFO
	.align		4
.L_16:
        /*0028*/ 	.byte	0x04, 0x17
        /*002a*/ 	.short	(.L_18 - .L_17)
.L_17:
        /*002c*/ 	.word	0x00000000
        /*0030*/ 	.short	0x0000
        /*0032*/ 	.short	0x0000
        /*0034*/ 	.byte	0x00, 0xf5, 0x21, 0x00


	//----- nvinfo : EIATTR_SPARSE_MMA_MASK
	.align		4
.L_18:
        /*0038*/ 	.byte	0x03, 0x50
        /*003a*/ 	.short	0x0000


	//----- nvinfo : EIATTR_MAXREG_COUNT
	.align		4
        /*003c*/ 	.byte	0x03, 0x1b
        /*003e*/ 	.short	0x00ff


	//----- nvinfo : EIATTR_NUM_BARRIERS
	.align		4
        /*0040*/ 	.byte	0x02, 0x4c
        /*0042*/ 	.byte	0x01
	.zero		1


	//----- nvinfo : EIATTR_EXTERNS
	.align		4
        /*0044*/ 	.byte	0x04, 0x0f
        /*0046*/ 	.short	(.L_20 - .L_19)


	//   ....[0]....
	.align		4
.L_19:
        /*0048*/ 	.word	index@(__assertfail)


	//----- nvinfo : EIATTR_MERCURY_ISA_VERSION
	.align		4
.L_20:
        /*004c*/ 	.byte	0x03, 0x5f
        /*004e*/ 	.short	0x0101


	//----- nvinfo : EIATTR_INT_WARP_WIDE_INSTR_OFFSETS
	.align		4
        /*0050*/ 	.byte	0x04, 0x31
        /*0052*/ 	.short	(.L_22 - .L_21)


	//   ....[0]....
.L_21:
        /*0054*/ 	.word	0x000025a0


	//   ....[1]....
        /*0058*/ 	.word	0x000025b0


	//----- nvinfo : EIATTR_VRC_CTA_INIT_COUNT
	.align		4
.L_22:
        /*005c*/ 	.byte	0x02, 0x4a
	.zero		1
	.zero		1


	//----- nvinfo : EIATTR_SYSCALL_OFFSETS
	.align		4
        /*0060*/ 	.byte	0x04, 0x46
        /*0062*/ 	.short	(.L_24 - .L_23)


	//   ....[0]....
.L_23:
        /*0064*/ 	.word	0x00000bc0


	//----- nvinfo : EIATTR_EXIT_INSTR_OFFSETS
	.align		4
.L_24:
        /*0068*/ 	.byte	0x04, 0x1c
        /*006a*/ 	.short	(.L_26 - .L_25)


	//   ....[0]....
.L_25:
        /*006c*/ 	.word	0x00000bf0


	//   ....[1]....
        /*0070*/ 	.word	0x00002740


	//----- nvinfo : EIATTR_CRS_STACK_SIZE
	.align		4
.L_26:
        /*0074*/ 	.byte	0x04, 0x1e
        /*0076*/ 	.short	(.L_28 - .L_27)
.L_27:
        /*0078*/ 	.word	0x00000000


	//----- nvinfo : EIATTR_CBANK_PARAM_SIZE
	.align		4
.L_28:
        /*007c*/ 	.byte	0x03, 0x19
        /*007e*/ 	.short	0x0014


	//----- nvinfo : EIATTR_PARAM_CBANK
	.align		4
        /*0080*/ 	.byte	0x04, 0x0a
        /*0082*/ 	.short	(.L_30 - .L_29)
	.align		4
.L_29:
        /*0084*/ 	.word	index@(.nv.constant0._Z16cuda_find_medianP5PointPii)
        /*0088*/ 	.short	0x0380
        /*008a*/ 	.short	0x0014


	//----- nvinfo : EIATTR_SW_WAR
	.align		4
.L_30:
        /*008c*/ 	.byte	0x04, 0x36
        /*008e*/ 	.short	(.L_32 - .L_31)
.L_31:
        /*0090*/ 	.word	0x00000008
.L_32:


//--------------------- .nv.callgraph             --------------------------
	.section	.nv.callgraph,"",@"SHT_CUDA_CALLGRAPH"
	.align	4
	.sectionentsize	8
	.align		4
        /*0000*/ 	.word	0x00000000
	.align		4
        /*0004*/ 	.word	0xffffffff
	.align		4
        /*0008*/ 	.word	index@(_Z16cuda_find_medianP5PointPii)
	.align		4
        /*000c*/ 	.word	index@(__assertfail)
	.align		4
        /*0010*/ 	.word	0x00000000
	.align		4
        /*0014*/ 	.word	0xfffffffe
	.align		4
        /*0018*/ 	.word	0x00000000
	.align		4
        /*001c*/ 	.word	0xfffffffd
	.align		4
        /*0020*/ 	.word	0x00000000
	.align		4
        /*0024*/ 	.word	0xfffffffc


//--------------------- .nv.constant4             --------------------------
	.section	.nv.constant4,"a",@progbits
	.align	8
	.align		8
.nv.constant4:
        /*0000*/ 	.dword	__assertfail
	.align		8
        /*0008*/ 	.dword	__unnamed_1
	.align		8
        /*0010*/ 	.dword	$str
	.align		8
        /*0018*/ 	.dword	$str$1


//--------------------- .text._Z16cuda_find_medianP5PointPii --------------------------
	.section	.text._Z16cuda_find_medianP5PointPii,"ax",@progbits
	.align	128
        .global         _Z16cuda_find_medianP5PointPii
        .type           _Z16cuda_find_medianP5PointPii,@function
        .size           _Z16cuda_find_medianP5PointPii,(.L_x_53 - _Z16cuda_find_medianP5PointPii)
        .other          _Z16cuda_find_medianP5PointPii,@"STO_CUDA_ENTRY STV_DEFAULT"
_Z16cuda_find_medianP5PointPii:
.text._Z16cuda_find_medianP5PointPii:
[----:B------:R-:W0:Y:S01]  /*0000*/  LDC R1, c[0x0][0x37c] ;  /* 0x0000df00ff017b82 */ /* 0x000e220000000800 */
[----:B------:R-:W1:Y:S07]  /*0010*/  S2R R2, SR_TID.X ;  /* 0x0000000000027919 */ /* 0x000e6e0000002100 */
[----:B------:R-:W2:Y:S01]  /*0020*/  LDC R3, c[0x0][0x390] ;  /* 0x0000e400ff037b82 */ /* 0x000ea20000000800 */
[----:B------:R-:W3:Y:S01]  /*0030*/  LDCU.64 UR36, c[0x0][0x358] ;  /* 0x00006b00ff2477ac */ /* 0x000ee20008000a00 */
[----:B------:R-:W-:Y:S01]  /*0040*/  BSSY.RECONVERGENT B0, `(.L_x_0) ;  /* 0x00000a5000007945 */ /* 0x000fe20003800200 */
[----:B------:R-:W1:Y:S05]  /*0050*/  S2R R7, SR_TID.Y ;  /* 0x0000000000077919 */ /* 0x000e6a0000002200 */
[----:B------:R-:W4:Y:S02]  /*0060*/  S2UR UR4, SR_CTAID.X ;  /* 0x00000000000479c3 */ /* 0x000f240000002500 */
[----:B----4-:R-:W-:-:S02]  /*0070*/  IMAD.U32 R17, RZ, RZ, UR4 ;  /* 0x00000004ff117e24 */ /* 0x010fc4000f8e00ff */
[----:B-1----:R-:W-:-:S05]  /*0080*/  IMAD R16, R7, 0x20, R2 ;  /* 0x0000002007107824 */ /* 0x002fca00078e0202 */
[----:B------:R-:W-:-:S13]  /*0090*/  ISETP.NE.AND P0, PT, R16, RZ, PT ;  /* 0x000000ff1000720c */ /* 0x000fda0003f05270 */
[----:B------:R-:W1:Y:S01]  /*00a0*/  @!P0 S2R R5, SR_CgaCtaId ;  /* 0x0000000000058919 */ /* 0x000e620000008800 */
[----:B------:R-:W-:-:S04]  /*00b0*/  @!P0 MOV R0, 0x400 ;  /* 0x0000040000008802 */ /* 0x000fc80000000f00 */
[----:B-1----:R-:W-:-:S05]  /*00c0*/  @!P0 LEA R0, R5, R0, 0x18 ;  /* 0x0000000005008211 */ /* 0x002fca00078ec0ff */
[----:B------:R1:W-:Y:S01]  /*00d0*/  @!P0 STS [R0+0x4000], RZ ;  /* 0x004000ff00008388 */ /* 0x0003e20000000800 */
[----:B--2---:R-:W-:-:S13]  /*00e0*/  ISETP.GE.AND P0, PT, R16, R3, PT ;  /* 0x000000031000720c */ /* 0x004fda0003f06270 */
[----:B01-3--:R-:W-:Y:S05]  /*00f0*/  @P0 BRA `(.L_x_1) ;  /* 0x0000000800640947 */ /* 0x00bfea0003800000 */
[----:B------:R-:W-:Y:S01]  /*0100*/  LOP3.LUT R5, RZ, R2, RZ, 0x33, !PT ;  /* 0x00000002ff057212 */ /* 0x000fe200078e33ff */
[----:B------:R-:W-:Y:S01]  /*0110*/  BSSY.RECONVERGENT B1, `(.L_x_2) ;  /* 0x000001a000017945 */ /* 0x000fe20003800200 */
[----:B------:R-:W-:-:S05]  /*0120*/  VIADDMNMX.U32 R0, R16, 0x400, R3, !PT ;  /* 0x0000040010007846 */ /* 0x000fca0007800003 */
[----:B------:R-:W-:-:S04]  /*0130*/  IMAD.IADD R0, R0, 0x1, R5 ;  /* 0x0000000100007824 */ /* 0x000fc800078e0205 */
[----:B------:R-:W-:-:S05]  /*0140*/  IMAD R2, R7, -0x20, R0 ;  /* 0xffffffe007027824 */ /* 0x000fca00078e0200 */
[C---:B------:R-:W-:Y:S02]  /*0150*/  LOP3.LUT R0, R2.reuse, 0xc00, RZ, 0xc0, !PT ;  /* 0x00000c0002007812 */ /* 0x040fe400078ec0ff */
[----:B------:R-:W-:Y:S02]  /*0160*/  ISETP.GE.U32.AND P1, PT, R2, 0xc00, PT ;  /* 0x00000c000200780c */ /* 0x000fe40003f26070 */
[----:B------:R-:W-:Y:S01]  /*0170*/  ISETP.NE.AND P0, PT, R0, 0xc00, PT ;  /* 0x00000c000000780c */ /* 0x000fe20003f05270 */
[----:B------:R-:W-:-:S12]  /*0180*/  IMAD.MOV.U32 R0, RZ, RZ, R16 ;  /* 0x000000ffff007224 */ /* 0x000fd800078e0010 */
[----:B------:R-:W-:Y:S05]  /*0190*/  @!P0 BRA `(.L_x_3) ;  /* 0x0000000000448947 */ /* 0x000fea0003800000 */
[----:B------:R-:W0:Y:S01]  /*01a0*/  S2R R5, SR_CgaCtaId ;  /* 0x0000000000057919 */ /* 0x000e220000008800 */
[----:B------:R-:W1:Y:S01]  /*01b0*/  LDC.64 R6, c[0x0][0x380] ;  /* 0x0000e000ff067b82 */ /* 0x000e620000000a00 */
[----:B------:R-:W-:Y:S01]  /*01c0*/  MOV R0, 0x400 ;  /* 0x0000040000007802 */ /* 0x000fe20000000f00 */
[----:B------:R-:W-:Y:S01]  /*01d0*/  IMAD.MOV.U32 R13, RZ, RZ, RZ ;  /* 0x000000ffff0d7224 */ /* 0x000fe200078e00ff */
[----:B------:R-:W-:-:S04]  /*01e0*/  LEA.HI R2, R2, 0x1, RZ, 0x16 ;  /* 0x0000000102027811 */ /* 0x000fc800078fb0ff */
[----:B------:R-:W-:Y:S02]  /*01f0*/  LOP3.LUT R2, R2, 0x3, RZ, 0xc0, !PT ;  /* 0x0000000302027812 */ /* 0x000fe400078ec0ff */
[----:B0-----:R-:W-:Y:S02]  /*0200*/  LEA R19, R5, R0, 0x18 ;  /* 0x0000000005137211 */ /* 0x001fe400078ec0ff */
[----:B------:R-:W-:-:S07]  /*0210*/  MOV R0, R16 ;  /* 0x0000001000007202 */ /* 0x000fce0000000f00 */
.L_x_4:
[----:B-1----:R-:W-:-:S05]  /*0220*/  IMAD.WIDE.U32 R4, R0, 0x10, R6 ;  /* 0x0000001000047825 */ /* 0x002fca00078e0006 */
[----:B0-----:R-:W2:Y:S04]  /*0230*/  LDG.E.64 R8, desc[UR36][R4.64] ;  /* 0x0000002404087981 */ /* 0x001ea8000c1e1b00 */
[----:B------:R-:W2:Y:S01]  /*0240*/  LDG.E.64 R10, desc[UR36][R4.64+0x8] ;  /* 0x00000824040a7981 */ /* 0x000ea2000c1e1b00 */
[C---:B------:R-:W-:Y:S02]  /*0250*/  IMAD R15, R0.reuse, 0x10, R19 ;  /* 0x00000010000f7824 */ /* 0x040fe400078e0213 */
[----:B------:R-:W-:Y:S02]  /*0260*/  VIADD R13, R13, 0x1 ;  /* 0x000000010d0d7836 */ /* 0x000fe40000000000 */
[----:B------:R-:W-:-:S03]  /*0270*/  VIADD R0, R0, 0x400 ;  /* 0x0000040000007836 */ /* 0x000fc60000000000 */
[----:B------:R-:W-:Y:S01]  /*0280*/  ISETP.NE.AND P0, PT, R13, R2, PT ;  /* 0x000000020d00720c */ /* 0x000fe20003f05270 */
[----:B--2---:R0:W-:-:S12]  /*0290*/  STS.128 [R15], R8 ;  /* 0x000000080f007388 */ /* 0x0041d80000000c00 */
[----:B------:R-:W-:Y:S05]  /*02a0*/  @P0 BRA `(.L_x_4) ;  /* 0xfffffffc00dc0947 */ /* 0x000fea000383ffff */
.L_x_3:
[----:B------:R-:W-:Y:S05]  /*02b0*/  BSYNC.RECONVERGENT B1 ;  /* 0x0000000000017941 */ /* 0x000fea0003800200 */
.L_x_2:
[----:B------:R-:W-:Y:S05]  /*02c0*/  @!P1 BRA `(.L_x_1) ;  /* 0x0000000400f09947 */ /* 0x000fea0003800000 */
[----:B------:R-:W1:Y:S01]  /*02d0*/  S2R R2, SR_CgaCtaId ;  /* 0x0000000000027919 */ /* 0x000e620000008800 */
[----:B------:R-:W-:Y:S01]  /*02e0*/  IMAD.IADD R4, R3, 0x1, -R0 ;  /* 0x0000000103047824 */ /* 0x000fe200078e0a00 */
[----:B------:R-:W-:Y:S01]  /*02f0*/  MOV R5, 0x400 ;  /* 0x0000040000057802 */ /* 0x000fe20000000f00 */
[----:B------:R-:W-:Y:S01]  /*0300*/  BSSY.RECONVERGENT B1, `(.L_x_5) ;  /* 0x0000043000017945 */ /* 0x000fe20003800200 */
[----:B------:R-:W-:Y:S02]  /*0310*/  PLOP3.LUT P0, PT, PT, PT, PT, 0x80, 0x8 ;  /* 0x000000000008781c */ /* 0x000fe40003f0f070 */
[----:B------:R-:W-:Y:S02]  /*0320*/  ISETP.GT.AND P1, PT, R4, 0x3000, PT ;  /* 0x000030000400780c */ /* 0x000fe40003f24270 */
[----:B-1----:R-:W-:-:S11]  /*0330*/  LEA R5, R2, R5, 0x18 ;  /* 0x0000000502057211 */ /* 0x002fd600078ec0ff */
[----:B------:R-:W-:Y:S05]  /*0340*/  @!P1 BRA `(.L_x_6) ;  /* 0x0000000000f89947 */ /* 0x000fea0003800000 */
[----:B------:R-:W-:Y:S02]  /*0350*/  PLOP3.LUT P0, PT, PT, PT, PT, 0x8, 0x80 ;  /* 0x000000000080781c */ /* 0x000fe40003f0e170 */
[----:B------:R-:W-:-:S11]  /*0360*/  IADD3 R51, PT, PT, R3, -0x3000, RZ ;  /* 0xffffd00003337810 */ /* 0x000fd60007ffe0ff */
.L_x_7:
[----:B-1----:R-:W1:Y:S01]  /*0370*/  LDC.64 R48, c[0x0][0x380] ;  /* 0x0000e000ff307b82 */ /* 0x002e620000000a00 */
[C---:B------:R-:W-:Y:S02]  /*0380*/  VIADD R7, R0.reuse, 0x1000 ;  /* 0x0000100000077836 */ /* 0x040fe40000000000 */
[----:B-1----:R-:W-:-:S04]  /*0390*/  IMAD.WIDE.U32 R18, R0, 0x10, R48 ;  /* 0x0000001000127825 */ /* 0x002fc800078e0030 */
[----:B------:R-:W-:Y:S01]  /*03a0*/  IMAD.WIDE.U32 R6, R7, 0x10, R48 ;  /* 0x0000001007067825 */ /* 0x000fe200078e0030 */
[----:B0-----:R-:W2:Y:S04]  /*03b0*/  LDG.E.64 R8, desc[UR36][R18.64] ;  /* 0x0000002412087981 */ /* 0x001ea8000c1e1b00 */
[----:B------:R-:W2:Y:S04]  /*03c0*/  LDG.E.64 R10, desc[UR36][R18.64+0x8] ;  /* 0x00000824120a7981 */ /* 0x000ea8000c1e1b00 */
[----:B------:R-:W3:Y:S04]  /*03d0*/  LDG.E.64 R12, desc[UR36][R18.64+0x4000] ;  /* 0x00400024120c7981 */ /* 0x000ee8000c1e1b00 */
[----:B------:R-:W3:Y:S04]  /*03e0*/  LDG.E.64 R14, desc[UR36][R18.64+0x4008] ;  /* 0x00400824120e7981 */ /* 0x000ee8000c1e1b00 */
[----:B------:R-:W4:Y:S04]  /*03f0*/  LDG.E.64 R20, desc[UR36][R18.64+0x8000] ;  /* 0x0080002412147981 */ /* 0x000f28000c1e1b00 */
[----:B------:R-:W4:Y:S04]  /*0400*/  LDG.E.64 R22, desc[UR36][R18.64+0x8008] ;  /* 0x0080082412167981 */ /* 0x000f28000c1e1b00 */
[----:B------:R-:W5:Y:S04]  /*0410*/  LDG.E.64 R24, desc[UR36][R18.64+0xc000] ;  /* 0x00c0002412187981 */ /* 0x000f68000c1e1b00 */
[----:B------:R0:W5:Y:S04]  /*0420*/  LDG.E.64 R26, desc[UR36][R18.64+0xc008] ;  /* 0x00c00824121a7981 */ /* 0x000168000c1e1b00 */
[----:B------:R-:W5:Y:S04]  /*0430*/  LDG.E.64 R28, desc[UR36][R6.64] ;  /* 0x00000024061c7981 */ /* 0x000f68000c1e1b00 */
[----:B------:R-:W5:Y:S04]  /*0440*/  LDG.E.64 R30, desc[UR36][R6.64+0x8] ;  /* 0x00000824061e7981 */ /* 0x000f68000c1e1b00 */
[----:B------:R-:W5:Y:S04]  /*0450*/  LDG.E.64 R32, desc[UR36][R6.64+0x4000] ;  /* 0x0040002406207981 */ /* 0x000f68000c1e1b00 */
[----:B------:R-:W5:Y:S04]  /*0460*/  LDG.E.64 R34, desc[UR36][R6.64+0x4008] ;  /* 0x0040082406227981 */ /* 0x000f68000c1e1b00 */
[----:B------:R-:W5:Y:S04]  /*0470*/  LDG.E.64 R36, desc[UR36][R6.64+0x8000] ;  /* 0x0080002406247981 */ /* 0x000f68000c1e1b00 */
[----:B------:R-:W5:Y:S01]  /*0480*/  LDG.E.64 R38, desc[UR36][R6.64+0x8008] ;  /* 0x0080082406267981 */ /* 0x000f62000c1e1b00 */
[----:B0-----:R-:W-:-:S02]  /*0490*/  VIADD R19, R0, 0x2000 ;  /* 0x0000200000137836 */ /* 0x001fc40000000000 */
[C---:B------:R-:W-:Y:S01]  /*04a0*/  VIADD R45, R0.reuse, 0x3000 ;  /* 0x00003000002d7836 */ /* 0x040fe20000000000 */
[----:B------:R-:W5:Y:S01]  /*04b0*/  LDG.E.64 R40, desc[UR36][R6.64+0xc000] ;  /* 0x00c0002406287981 */ /* 0x000f62000c1e1b00 */
[C---:B------:R-:W-:Y:S02]  /*04c0*/  IMAD R53, R0.reuse, 0x10, R5 ;  /* 0x0000001000357824 */ /* 0x040fe400078e0205 */
[--C-:B------:R-:W-:Y:S01]  /*04d0*/  IMAD.WIDE.U32 R18, R19, 0x10, R48.reuse ;  /* 0x0000001013127825 */ /* 0x100fe200078e0030 */
[----:B------:R-:W5:Y:S03]  /*04e0*/  LDG.E.64 R42, desc[UR36][R6.64+0xc008] ;  /* 0x00c00824062a7981 */ /* 0x000f66000c1e1b00 */
[----:B------:R-:W-:Y:S01]  /*04f0*/  IMAD.WIDE.U32 R48, R45, 0x10, R48 ;  /* 0x000000102d307825 */ /* 0x000fe200078e0030 */
[----:B------:R-:W5:Y:S04]  /*0500*/  LDG.E.64 R46, desc[UR36][R18.64+0x4008] ;  /* 0x00400824122e7981 */ /* 0x000f68000c1e1b00 */
[----:B------:R-:W5:Y:S04]  /*0510*/  LDG.E.64 R44, desc[UR36][R18.64+0x4000] ;  /* 0x00400024122c7981 */ /* 0x000f68000c1e1b00 */
[----:B--2---:R0:W-:Y:S04]  /*0520*/  STS.128 [R53], R8 ;  /* 0x0000000835007388 */ /* 0x0041e80000000c00 */
[----:B---3--:R1:W-:Y:S04]  /*0530*/  STS.128 [R53+0x4000], R12 ;  /* 0x0040000c35007388 */ /* 0x0083e80000000c00 */
[----:B----4-:R2:W-:Y:S04]  /*0540*/  STS.128 [R53+0x8000], R20 ;  /* 0x0080001435007388 */ /* 0x0105e80000000c00 */
[----:B0-----:R-:W3:Y:S04]  /*0550*/  LDG.E.64 R8, desc[UR36][R18.64] ;  /* 0x0000002412087981 */ /* 0x001ee8000c1e1b00 */
[----:B-----5:R0:W-:Y:S04]  /*0560*/  STS.128 [R53+0xc000], R24 ;  /* 0x00c0001835007388 */ /* 0x0201e80000000c00 */
[----:B------:R-:W3:Y:S04]  /*0570*/  LDG.E.64 R10, desc[UR36][R18.64+0x8] ;  /* 0x00000824120a7981 */ /* 0x000ee8000c1e1b00 */
[----:B------:R4:W-:Y:S04]  /*0580*/  STS.128 [R53+0x10000], R28 ;  /* 0x0100001c35007388 */ /* 0x0009e80000000c00 */
[----:B-1----:R-:W5:Y:S04]  /*0590*/  LDG.E.64 R12, desc[UR36][R18.64+0x8000] ;  /* 0x00800024120c7981 */ /* 0x002f68000c1e1b00 */
[----:B------:R1:W-:Y:S04]  /*05a0*/  STS.128 [R53+0x14000], R32 ;  /* 0x0140002035007388 */ /* 0x0003e80000000c00 */
[----:B------:R-:W5:Y:S04]  /*05b0*/  LDG.E.64 R14, desc[UR36][R18.64+0x8008] ;  /* 0x00800824120e7981 */ /* 0x000f68000c1e1b00 */
[----:B------:R1:W-:Y:S04]  /*05c0*/  STS.128 [R53+0x18000], R36 ;  /* 0x0180002435007388 */ /* 0x0003e80000000c00 */
[----:B--2---:R-:W2:Y:S04]  /*05d0*/  LDG.E.64 R20, desc[UR36][R18.64+0xc000] ;  /* 0x00c0002412147981 */ /* 0x004ea8000c1e1b00 */
[----:B------:R-:W2:Y:S04]  /*05e0*/  LDG.E.64 R22, desc[UR36][R18.64+0xc008] ;  /* 0x00c0082412167981 */ /* 0x000ea8000c1e1b00 */
[----:B0-----:R-:W2:Y:S04]  /*05f0*/  LDG.E.64 R24, desc[UR36][R48.64] ;  /* 0x0000002430187981 */ /* 0x001ea8000c1e1b00 */
[----:B------:R-:W2:Y:S04]  /*0600*/  LDG.E.64 R26, desc[UR36][R48.64+0x8] ;  /* 0x00000824301a7981 */ /* 0x000ea8000c1e1b00 */
[----:B----4-:R-:W4:Y:S04]  /*0610*/  LDG.E.64 R28, desc[UR36][R48.64+0x4000] ;  /* 0x00400024301c7981 */ /* 0x010f28000c1e1b00 */
[----:B------:R-:W4:Y:S04]  /*0620*/  LDG.E.64 R30, desc[UR36][R48.64+0x4008] ;  /* 0x00400824301e7981 */ /* 0x000f28000c1e1b00 */
[----:B-1----:R-:W4:Y:S04]  /*0630*/  LDG.E.64 R32, desc[UR36][R48.64+0x8000] ;  /* 0x0080002430207981 */ /* 0x002f28000c1e1b00 */
[----:B------:R-:W4:Y:S04]  /*0640*/  LDG.E.64 R34, desc[UR36][R48.64+0x8008] ;  /* 0x0080082430227981 */ /* 0x000f28000c1e1b00 */
[----:B------:R-:W4:Y:S04]  /*0650*/  LDG.E.64 R36, desc[UR36][R48.64+0xc000] ;  /* 0x00c0002430247981 */ /* 0x000f28000c1e1b00 */
[----:B------:R-:W4:Y:S01]  /*0660*/  LDG.E.64 R38, desc[UR36][R48.64+0xc008] ;  /* 0x00c0082430267981 */ /* 0x000f22000c1e1b00 */
[----:B------:R-:W-:-:S03]  /*0670*/  IADD3 R0, PT, PT, R0, 0x4000, RZ ;  /* 0x0000400000007810 */ /* 0x000fc60007ffe0ff */
[----:B------:R1:W-:Y:S04]  /*0680*/  STS.128 [R53+0x1c000], R40 ;  /* 0x01c0002835007388 */ /* 0x0003e80000000c00 */
[----:B------:R1:W-:Y:S01]  /*0690*/  STS.128 [R53+0x24000], R44 ;  /* 0x0240002c35007388 */ /* 0x0003e20000000c00 */
[----:B------:R-:W-:-:S03]  /*06a0*/  ISETP.GE.AND P1, PT, R0, R51, PT ;  /* 0x000000330000720c */ /* 0x000fc60003f26270 */
[----:B---3--:R1:W-:Y:S04]  /*06b0*/  STS.128 [R53+0x20000], R8 ;  /* 0x0200000835007388 */ /* 0x0083e80000000c00 */
[----:B-----5:R1:W-:Y:S04]  /*06c0*/  STS.128 [R53+0x28000], R12 ;  /* 0x0280000c35007388 */ /* 0x0203e80000000c00 */
[----:B--2---:R1:W-:Y:S04]  /*06d0*/  STS.128 [R53+0x2c000], R20 ;  /* 0x02c0001435007388 */ /* 0x0043e80000000c00 */
[----:B------:R1:W-:Y:S04]  /*06e0*/  STS.128 [R53+0x30000], R24 ;  /* 0x0300001835007388 */ /* 0x0003e80000000c00 */
[----:B----4-:R1:W-:Y:S04]  /*06f0*/  STS.128 [R53+0x34000], R28 ;  /* 0x0340001c35007388 */ /* 0x0103e80000000c00 */
[----:B------:R1:W-:Y:S04]  /*0700*/  STS.128 [R53+0x38000], R32 ;  /* 0x0380002035007388 */ /* 0x0003e80000000c00 */
[----:B------:R1:W-:Y:S01]  /*0710*/  STS.128 [R53+0x3c000], R36 ;  /* 0x03c0002435007388 */ /* 0x0003e20000000c00 */
[----:B------:R-:W-:Y:S05]  /*0720*/  @!P1 BRA `(.L_x_7) ;  /* 0xfffffffc00109947 */ /* 0x000fea000383ffff */
.L_x_6:
[----:B------:R-:W-:Y:S05]  /*0730*/  BSYNC.RECONVERGENT B1 ;  /* 0x0000000000017941 */ /* 0x000fea0003800200 */
.L_x_5:
[----:B------:R-:W-:Y:S01]  /*0740*/  IMAD.IADD R2, R3, 0x1, -R0 ;  /* 0x0000000103027824 */ /* 0x000fe200078e0a00 */
[----:B------:R-:W-:Y:S04]  /*0750*/  BSSY.RECONVERGENT B1, `(.L_x_8) ;  /* 0x0000022000017945 */ /* 0x000fe80003800200 */
[----:B------:R-:W-:-:S13]  /*0760*/  ISETP.GT.AND P1, PT, R2, 0x1000, PT ;  /* 0x000010000200780c */ /* 0x000fda0003f24270 */
[----:B------:R-:W-:Y:S05]  /*0770*/  @!P1 BRA `(.L_x_9) ;  /* 0x00000000007c9947 */ /* 0x000fea0003800000 */
[----:B------:R-:W2:Y:S01]  /*0780*/  LDC.64 R18, c[0x0][0x380] ;  /* 0x0000e000ff127b82 */ /* 0x000ea20000000a00 */
[C---:B01----:R-:W-:Y:S02]  /*0790*/  VIADD R9, R0.reuse, 0x1000 ;  /* 0x0000100000097836 */ /* 0x043fe40000000000 */
[----:B--2---:R-:W-:-:S04]  /*07a0*/  IMAD.WIDE.U32 R6, R0, 0x10, R18 ;  /* 0x0000001000067825 */ /* 0x004fc800078e0012 */
[----:B------:R-:W-:Y:S01]  /*07b0*/  IMAD.WIDE.U32 R18, R9, 0x10, R18 ;  /* 0x0000001009127825 */ /* 0x000fe200078e0012 */
[----:B------:R-:W2:Y:S04]  /*07c0*/  LDG.E.64 R10, desc[UR36][R6.64+0x8] ;  /* 0x00000824060a7981 */ /* 0x000ea8000c1e1b00 */
[----:B------:R-:W2:Y:S04]  /*07d0*/  LDG.E.64 R8, desc[UR36][R6.64] ;  /* 0x0000002406087981 */ /* 0x000ea8000c1e1b00 */
[----:B------:R-:W3:Y:S04]  /*07e0*/  LDG.E.64 R12, desc[UR36][R6.64+0x4000] ;  /* 0x00400024060c7981 */ /* 0x000ee8000c1e1b00 */
[----:B------:R-:W3:Y:S04]  /*07f0*/  LDG.E.64 R14, desc[UR36][R6.64+0x4008] ;  /* 0x00400824060e7981 */ /* 0x000ee8000c1e1b00 */
[----:B------:R-:W4:Y:S04]  /*0800*/  LDG.E.64 R20, desc[UR36][R6.64+0x8000] ;  /* 0x0080002406147981 */ /* 0x000f28000c1e1b00 */
[----:B------:R-:W4:Y:S04]  /*0810*/  LDG.E.64 R22, desc[UR36][R6.64+0x8008] ;  /* 0x0080082406167981 */ /* 0x000f28000c1e1b00 */
[----:B------:R-:W5:Y:S04]  /*0820*/  LDG.E.64 R24, desc[UR36][R6.64+0xc000] ;  /* 0x00c0002406187981 */ /* 0x000f68000c1e1b00 */
        /* <DEDUP_REMOVED lines=8> */
[----:B------:R-:W5:Y:S01]  /*08b0*/  LDG.E.64 R42, desc[UR36][R18.64+0xc008] ;  /* 0x00c00824122a7981 */ /* 0x000f62000c1e1b00 */
[C---:B------:R-:W-:Y:S01]  /*08c0*/  IMAD R45, R0.reuse, 0x10, R5 ;  /* 0x00000010002d7824 */ /* 0x040fe200078e0205 */
[----:B------:R-:W-:Y:S01]  /*08d0*/  PLOP3.LUT P0, PT, PT, PT, PT, 0x8, 0x80 ;  /* 0x000000000080781c */ /* 0x000fe20003f0e170 */
[----:B------:R-:W-:-:S03]  /*08e0*/  VIADD R0, R0, 0x2000 ;  /* 0x0000200000007836 */ /* 0x000fc60000000000 */
[----:B--2---:R2:W-:Y:S04]  /*08f0*/  STS.128 [R45], R8 ;  /* 0x000000082d007388 */ /* 0x0045e80000000c00 */
[----:B---3--:R2:W-:Y:S04]  /*0900*/  STS.128 [R45+0x4000], R12 ;  /* 0x0040000c2d007388 */ /* 0x0085e80000000c00 */
[----:B----4-:R2:W-:Y:S04]  /*0910*/  STS.128 [R45+0x8000], R20 ;  /* 0x008000142d007388 */ /* 0x0105e80000000c00 */
[----:B-----5:R2:W-:Y:S04]  /*0920*/  STS.128 [R45+0xc000], R24 ;  /* 0x00c000182d007388 */ /* 0x0205e80000000c00 */
[----:B------:R2:W-:Y:S04]  /*0930*/  STS.128 [R45+0x10000], R28 ;  /* 0x0100001c2d007388 */ /* 0x0005e80000000c00 */
[----:B------:R2:W-:Y:S04]  /*0940*/  STS.128 [R45+0x14000], R32 ;  /* 0x014000202d007388 */ /* 0x0005e80000000c00 */
[----:B------:R2:W-:Y:S04]  /*0950*/  STS.128 [R45+0x18000], R36 ;  /* 0x018000242d007388 */ /* 0x0005e80000000c00 */
[----:B------:R2:W-:Y:S02]  /*0960*/  STS.128 [R45+0x1c000], R40 ;  /* 0x01c000282d007388 */ /* 0x0005e40000000c00 */
.L_x_9:
[----:B------:R-:W-:Y:S05]  /*0970*/  BSYNC.RECONVERGENT B1 ;  /* 0x0000000000017941 */ /* 0x000fea0003800200 */
.L_x_8:
[----:B------:R-:W-:-:S13]  /*0980*/  ISETP.LT.OR P0, PT, R0, R3, P0 ;  /* 0x000000030000720c */ /* 0x000fda0000701670 */
[----:B------:R-:W-:Y:S05]  /*0990*/  @!P0 BRA `(.L_x_1) ;  /* 0x00000000003c8947 */ /* 0x000fea0003800000 */
[----:B------:R-:W3:Y:S02]  /*09a0*/  LDC.64 R6, c[0x0][0x380] ;  /* 0x0000e000ff067b82 */ /* 0x000ee40000000a00 */
[----:B---3--:R-:W-:-:S05]  /*09b0*/  IMAD.WIDE.U32 R6, R0, 0x10, R6 ;  /* 0x0000001000067825 */ /* 0x008fca00078e0006 */
[----:B012---:R-:W2:Y:S04]  /*09c0*/  LDG.E.64 R8, desc[UR36][R6.64] ;  /* 0x0000002406087981 */ /* 0x007ea8000c1e1b00 */
[----:B------:R-:W2:Y:S04]  /*09d0*/  LDG.E.64 R10, desc[UR36][R6.64+0x8] ;  /* 0x00000824060a7981 */ /* 0x000ea8000c1e1b00 */
[----:B------:R-:W3:Y:S04]  /*09e0*/  LDG.E.64 R12, desc[UR36][R6.64+0x4000] ;  /* 0x00400024060c7981 */ /* 0x000ee8000c1e1b00 */
[----:B------:R-:W3:Y:S04]  /*09f0*/  LDG.E.64 R14, desc[UR36][R6.64+0x4008] ;  /* 0x00400824060e7981 */ /* 0x000ee8000c1e1b00 */
[----:B------:R-:W4:Y:S04]  /*0a00*/  LDG.E.64 R20, desc[UR36][R6.64+0x8000] ;  /* 0x0080002406147981 */ /* 0x000f28000c1e1b00 */
[----:B------:R-:W4:Y:S04]  /*0a10*/  LDG.E.64 R22, desc[UR36][R6.64+0x8008] ;  /* 0x0080082406167981 */ /* 0x000f28000c1e1b00 */
[----:B------:R-:W5:Y:S04]  /*0a20*/  LDG.E.64 R24, desc[UR36][R6.64+0xc000] ;  /* 0x00c0002406187981 */ /* 0x000f68000c1e1b00 */
[----:B------:R-:W5:Y:S01]  /*0a30*/  LDG.E.64 R26, desc[UR36][R6.64+0xc008] ;  /* 0x00c00824061a7981 */ /* 0x000f62000c1e1b00 */
[----:B------:R-:W-:-:S05]  /*0a40*/  LEA R5, R0, R5, 0x4 ;  /* 0x0000000500057211 */ /* 0x000fca00078e20ff */
[----:B--2---:R0:W-:Y:S04]  /*0a50*/  STS.128 [R5], R8 ;  /* 0x0000000805007388 */ /* 0x0041e80000000c00 */
[----:B---3--:R0:W-:Y:S04]  /*0a60*/  STS.128 [R5+0x4000], R12 ;  /* 0x0040000c05007388 */ /* 0x0081e80000000c00 */
[----:B----4-:R0:W-:Y:S04]  /*0a70*/  STS.128 [R5+0x8000], R20 ;  /* 0x0080001405007388 */ /* 0x0101e80000000c00 */
[----:B-----5:R0:W-:Y:S02]  /*0a80*/  STS.128 [R5+0xc000], R24 ;  /* 0x00c0001805007388 */ /* 0x0201e40000000c00 */
.L_x_1:
[----:B------:R-:W-:Y:S05]  /*0a90*/  BSYNC.RECONVERGENT B0 ;  /* 0x0000000000007941 */ /* 0x000fea0003800200 */
.L_x_0:
[----:B------:R-:W-:Y:S01]  /*0aa0*/  BAR.SYNC.DEFER_BLOCKING 0x0 ;  /* 0x0000000000007b1d */ /* 0x000fe20000010000 */
[----:B------:R-:W-:-:S13]  /*0ab0*/  ISETP.NE.AND P0, PT, R3, 0x400, PT ;  /* 0x000004000300780c */ /* 0x000fda0003f05270 */
[----:B------:R-:W-:Y:S05]  /*0ac0*/  @!P0 BRA `(.L_x_10) ;  /* 0x0000000000408947 */ /* 0x000fea0003800000 */
[----:B------:R-:W-:Y:S01]  /*0ad0*/  MOV R0, 0x0 ;  /* 0x0000000000007802 */ /* 0x000fe20000000f00 */
[----:B------:R-:W3:Y:S01]  /*0ae0*/  LDCU.64 UR4, c[0x4][0x10] ;  /* 0x01000200ff0477ac */ /* 0x000ee20008000a00 */
[----:B012---:R-:W-:Y:S02]  /*0af0*/  IMAD.MOV.U32 R8, RZ, RZ, 0x38 ;  /* 0x00000038ff087424 */ /* 0x007fe400078e00ff */
[----:B------:R0:W1:Y:S01]  /*0b00*/  LDC.64 R2, c[0x4][R0] ;  /* 0x0100000000027b82 */ /* 0x0000620000000a00 */
[----:B------:R-:W2:Y:S01]  /*0b10*/  LDCU.64 UR6, c[0x4][0x18] ;  /* 0x01000300ff0677ac */ /* 0x000ea20008000a00 */
[----:B------:R-:W-:Y:S02]  /*0b20*/  IMAD.MOV.U32 R12, RZ, RZ, 0x1 ;  /* 0x00000001ff0c7424 */ /* 0x000fe400078e00ff */
[----:B------:R-:W-:Y:S01]  /*0b30*/  IMAD.MOV.U32 R13, RZ, RZ, RZ ;  /* 0x000000ffff0d7224 */ /* 0x000fe200078e00ff */
[----:B------:R-:W4:Y:S01]  /*0b40*/  LDCU.64 UR8, c[0x4][0x8] ;  /* 0x01000100ff0877ac */ /* 0x000f220008000a00 */
[----:B---3--:R-:W-:-:S02]  /*0b50*/  IMAD.U32 R4, RZ, RZ, UR4 ;  /* 0x00000004ff047e24 */ /* 0x008fc4000f8e00ff */
[----:B------:R-:W-:Y:S02]  /*0b60*/  IMAD.U32 R5, RZ, RZ, UR5 ;  /* 0x00000005ff057e24 */ /* 0x000fe4000f8e00ff */
[----:B--2---:R-:W-:Y:S02]  /*0b70*/  IMAD.U32 R6, RZ, RZ, UR6 ;  /* 0x00000006ff067e24 */ /* 0x004fe4000f8e00ff */
[----:B------:R-:W-:Y:S01]  /*0b80*/  IMAD.U32 R7, RZ, RZ, UR7 ;  /* 0x00000007ff077e24 */ /* 0x000fe2000f8e00ff */
[----:B----4-:R-:W-:Y:S01]  /*0b90*/  MOV R10, UR8 ;  /* 0x00000008000a7c02 */ /* 0x010fe20008000f00 */
[----:B0-----:R-:W-:-:S07]  /*0ba0*/  IMAD.U32 R11, RZ, RZ, UR9 ;  /* 0x00000009ff0b7e24 */ /* 0x001fce000f8e00ff */
[----:B------:R-:W-:-:S07]  /*0bb0*/  LEPC R20, `(.L_x_10) ;  /* 0x000000001014794e */ /* 0x000fce0000000000 */
[----:B-1----:R-:W-:Y:S05]  /*0bc0*/  CALL.ABS.NOINC R2 ;  /* 0x0000000002007343 */ /* 0x002fea0003c00000 */
.L_x_10:
[----:B------:R-:W3:Y:S02]  /*0bd0*/  LDC R0, c[0x0][0x390] ;  /* 0x0000e400ff007b82 */ /* 0x000ee40000000800 */
[----:B---3--:R-:W-:-:S13]  /*0be0*/  ISETP.GE.AND P0, PT, R17, R0, PT ;  /* 0x000000001100720c */ /* 0x008fda0003f06270 */
[----:B------:R-:W-:Y:S05]  /*0bf0*/  @P0 EXIT ;  /* 0x000000000000094d */ /* 0x000fea0003800000 */
[----:B------:R-:W3:Y:S01]  /*0c00*/  S2UR UR5, SR_CgaCtaId ;  /* 0x00000000000579c3 */ /* 0x000ee20000008800 */
[----:B------:R-:W-:Y:S01]  /*0c10*/  UMOV UR4, 0x400 ;  /* 0x0000040000047882 */ /* 0x000fe20000000000 */
[----:B------:R-:W-:Y:S01]  /*0c20*/  IMAD R3, R0, R0, RZ ;  /* 0x0000000000037224 */ /* 0x000fe200078e02ff */
[----:B---3--:R-:W-:-:S06]  /*0c30*/  ULEA UR4, UR5, UR4, 0x18 ;  /* 0x0000000405047291 */ /* 0x008fcc000f8ec0ff */
[----:B------:R-:W-:-:S06]  /*0c40*/  LEA R4, R17, UR4, 0x4 ;  /* 0x0000000411047c11 */ /* 0x000fcc000f8e20ff */
[----:B0-----:R-:W0:Y:S02]  /*0c50*/  LDS.128 R4, [R4] ;  /* 0x0000000004047984 */ /* 0x001e240000000c00 */
.L_x_47:
[----:B------:R-:W-:Y:S01]  /*0c60*/  ISETP.GE.U32.AND P0, PT, R16, R3, PT ;  /* 0x000000031000720c */ /* 0x000fe20003f06070 */
[----:B------:R-:W-:Y:S05]  /*0c70*/  YIELD ;  /* 0x0000000000007946 */ /* 0x000fea0003800000 */
[----:B------:R-:W-:Y:S01]  /*0c80*/  BSSY.RECONVERGENT B1, `(.L_x_11) ;  /* 0x0000190000017945 */ /* 0x000fe20003800200 */
[----:B------:R-:W-:-:S06]  /*0c90*/  HFMA2 R2, -RZ, RZ, 0, 0 ;  /* 0x00000000ff027431 */ /* 0x000fcc00000001ff */
[----:B---34-:R-:W-:Y:S05]  /*0ca0*/  @P0 BRA `(.L_x_12) ;  /* 0x0000001800340947 */ /* 0x018fea0003800000 */
[----:B------:R-:W-:Y:S02]  /*0cb0*/  IMAD.MOV.U32 R2, RZ, RZ, RZ ;  /* 0x000000ffff027224 */ /* 0x000fe400078e00ff */
[----:B------:R-:W-:-:S07]  /*0cc0*/  IMAD.MOV.U32 R0, RZ, RZ, R16 ;  /* 0x000000ffff007224 */ /* 0x000fce00078e0010 */
.L_x_46:
[----:B-12---:R-:W1:Y:S01]  /*0cd0*/  LDC R23, c[0x0][0x390] ;  /* 0x0000e400ff177b82 */ /* 0x006e620000000800 */
[----:B------:R-:W-:Y:S01]  /*0ce0*/  BSSY.RECONVERGENT B0, `(.L_x_13) ;  /* 0x0000186000007945 */ /* 0x000fe20003800200 */
[----:B-1----:R-:W-:-:S04]  /*0cf0*/  IABS R11, R23 ;  /* 0x00000017000b7213 */ /* 0x002fc80000000000 */
[----:B------:R-:W1:Y:S08]  /*0d00*/  I2F.RP R10, R11 ;  /* 0x0000000b000a7306 */ /* 0x000e700000209400 */
[----:B-1----:R-:W1:Y:S02]  /*0d10*/  MUFU.RCP R10, R10 ;  /* 0x0000000a000a7308 */ /* 0x002e640000001000 */
[----:B-1----:R-:W-:-:S06]  /*0d20*/  VIADD R8, R10, 0xffffffe ;  /* 0x0ffffffe0a087836 */ /* 0x002fcc0000000000 */
[----:B------:R1:W2:Y:S02]  /*0d30*/  F2I.FTZ.U32.TRUNC.NTZ R9, R8 ;  /* 0x0000000800097305 */ /* 0x0002a4000021f000 */
[----:B-1----:R-:W-:Y:S01]  /*0d40*/  MOV R8, RZ ;  /* 0x000000ff00087202 */ /* 0x002fe20000000f00 */
[----:B--23--:R-:W-:-:S04]  /*0d50*/  IMAD.MOV R12, RZ, RZ, -R9 ;  /* 0x000000ffff0c7224 */ /* 0x00cfc800078e0a09 */
[----:B------:R-:W-:Y:S01]  /*0d60*/  IMAD R13, R12, R11, RZ ;  /* 0x0000000b0c0d7224 */ /* 0x000fe200078e02ff */
[----:B------:R-:W-:-:S03]  /*0d70*/  IABS R12, R0 ;  /* 0x00000000000c7213 */ /* 0x000fc60000000000 */
[----:B------:R-:W-:Y:S01]  /*0d80*/  IMAD.HI.U32 R9, R9, R13, R8 ;  /* 0x0000000d09097227 */ /* 0x000fe200078e0008 */
[----:B------:R-:W-:-:S04]  /*0d90*/  LOP3.LUT R8, R0, R23, RZ, 0x3c, !PT ;  /* 0x0000001700087212 */ /* 0x000fc800078e3cff */
[----:B------:R-:W-:Y:S01]  /*0da0*/  ISETP.GE.AND P1, PT, R8, RZ, PT ;  /* 0x000000ff0800720c */ /* 0x000fe20003f26270 */
[----:B------:R-:W-:-:S04]  /*0db0*/  IMAD.HI.U32 R9, R9, R12, RZ ;  /* 0x0000000c09097227 */ /* 0x000fc800078e00ff */
[----:B------:R-:W-:-:S04]  /*0dc0*/  IMAD.MOV R10, RZ, RZ, -R9 ;  /* 0x000000ffff0a7224 */ /* 0x000fc800078e0a09 */
[----:B------:R-:W-:-:S05]  /*0dd0*/  IMAD R10, R11, R10, R12 ;  /* 0x0000000a0b0a7224 */ /* 0x000fca00078e020c */
[----:B------:R-:W-:-:S13]  /*0de0*/  ISETP.GT.U32.AND P2, PT, R11, R10, PT ;  /* 0x0000000a0b00720c */ /* 0x000fda0003f44070 */
[----:B------:R-:W-:Y:S02]  /*0df0*/  @!P2 IMAD.IADD R10, R10, 0x1, -R11 ;  /* 0x000000010a0aa824 */ /* 0x000fe400078e0a0b */
[----:B------:R-:W-:Y:S01]  /*0e00*/  @!P2 VIADD R9, R9, 0x1 ;  /* 0x000000010909a836 */ /* 0x000fe20000000000 */
[----:B------:R-:W-:Y:S02]  /*0e10*/  ISETP.NE.AND P2, PT, R23, RZ, PT ;  /* 0x000000ff1700720c */ /* 0x000fe40003f45270 */
[----:B------:R-:W-:-:S13]  /*0e20*/  ISETP.GE.U32.AND P0, PT, R10, R11, PT ;  /* 0x0000000b0a00720c */ /* 0x000fda0003f06070 */
[----:B------:R-:W-:-:S05]  /*0e30*/  @P0 VIADD R9, R9, 0x1 ;  /* 0x0000000109090836 */ /* 0x000fca0000000000 */
[----:B------:R-:W-:-:S05]  /*0e40*/  MOV R22, R9 ;  /* 0x0000000900167202 */ /* 0x000fca0000000f00 */
[----:B------:R-:W-:Y:S01]  /*0e50*/  @!P1 IMAD.MOV R22, RZ, RZ, -R22 ;  /* 0x000000ffff169224 */ /* 0x000fe200078e0a16 */
[----:B------:R-:W-:-:S05]  /*0e60*/  @!P2 LOP3.LUT R22, RZ, R23, RZ, 0x33, !PT ;  /* 0x00000017ff16a212 */ /* 0x000fca00078e33ff */
[----:B------:R-:W-:-:S04]  /*0e70*/  IMAD.MOV R9, RZ, RZ, -R22 ;  /* 0x000000ffff097224 */ /* 0x000fc800078e0a16 */
[----:B------:R-:W-:-:S05]  /*0e80*/  IMAD R18, R23, R9, R0 ;  /* 0x0000000917127224 */ /* 0x000fca00078e0200 */
[----:B------:R-:W-:-:S13]  /*0e90*/  ISETP.GE.AND P0, PT, R22, R18, PT ;  /* 0x000000121600720c */ /* 0x000fda0003f06270 */
[----:B------:R-:W-:Y:S05]  /*0ea0*/  @P0 BRA `(.L_x_14) ;  /* 0x0000001400a40947 */ /* 0x000fea0003800000 */
[----:B------:R-:W1:Y:S01]  /*0eb0*/  S2UR UR5, SR_CgaCtaId ;  /* 0x00000000000579c3 */ /* 0x000e620000008800 */
[----:B------:R-:W-:Y:S01]  /*0ec0*/  VIADD R20, R18, 0x1 ;  /* 0x0000000112147836 */ /* 0x000fe20000000000 */
[----:B------:R-:W-:-:S04]  /*0ed0*/  UMOV UR4, 0x400 ;  /* 0x0000040000047882 */ /* 0x000fc80000000000 */
[----:B------:R-:W-:Y:S01]  /*0ee0*/  ISETP.GE.AND P0, PT, R20, R23, PT ;  /* 0x000000171400720c */ /* 0x000fe20003f06270 */
[----:B-1----:R-:W-:-:S06]  /*0ef0*/  ULEA UR4, UR5, UR4, 0x18 ;  /* 0x0000000405047291 */ /* 0x002fcc000f8ec0ff */
[----:B------:R-:W-:Y:S02]  /*0f00*/  LEA R8, R22, UR4, 0x4 ;  /* 0x0000000416087c11 */ /* 0x000fe4000f8e20ff */
[----:B------:R-:W-:-:S04]  /*0f10*/  LEA R19, R18, UR4, 0x4 ;  /* 0x0000000412137c11 */ /* 0x000fc8000f8e20ff */
[----:B------:R-:W-:Y:S05]  /*0f20*/  @P0 BRA `(.L_x_14) ;  /* 0x0000001400840947 */ /* 0x000fea0003800000 */
[----:B------:R-:W1:Y:S01]  /*0f30*/  LDS.128 R8, [R8] ;  /* 0x0000000008087984 */ /* 0x000e620000000c00 */
[-C--:B------:R-:W-:Y:S01]  /*0f40*/  LOP3.LUT R21, RZ, R18.reuse, RZ, 0x33, !PT ;  /* 0x00000012ff157212 */ /* 0x080fe200078e33ff */
[----:B------:R-:W-:Y:S01]  /*0f50*/  BSSY.RECONVERGENT B3, `(.L_x_15) ;  /* 0x0000097000037945 */ /* 0x000fe20003800200 */
[----:B------:R-:W-:Y:S01]  /*0f60*/  ISETP.NE.AND P0, PT, R17, R18, PT ;  /* 0x000000121100720c */ /* 0x000fe20003f05270 */
[----:B------:R2:W3:Y:S02]  /*0f70*/  LDS.128 R12, [R19] ;  /* 0x00000000130c7984 */ /* 0x0004e40000000c00 */
[----:B------:R-:W-:Y:S01]  /*0f80*/  IMAD.IADD R21, R21, 0x1, R23 ;  /* 0x0000000115157824 */ /* 0x000fe200078e0217 */
[----:B------:R-:W-:-:S04]  /*0f90*/  ISETP.NE.AND P0, PT, R17, R22, P0 ;  /* 0x000000161100720c */ /* 0x000fc80000705270 */
[----:B------:R-:W-:-:S13]  /*0fa0*/  LOP3.LUT P1, R24, R21, 0x3, RZ, 0xc0, !PT ;  /* 0x0000000315187812 */ /* 0x000fda000782c0ff */
[----:B--2---:R-:W-:Y:S05]  /*0fb0*/  @!P1 BRA `(.L_x_16) ;  /* 0x0000000800409947 */ /* 0x004fea0003800000 */
[----:B------:R-:W-:Y:S01]  /*0fc0*/  ISETP.EQ.OR P1, PT, R17, R20, !P0 ;  /* 0x000000141100720c */ /* 0x000fe20004722670 */
[----:B------:R-:W-:-:S12]  /*0fd0*/  BSSY.RECONVERGENT B4, `(.L_x_17) ;  /* 0x000002b000047945 */ /* 0x000fd80003800200 */
[----:B------:R-:W-:Y:S05]  /*0fe0*/  @P1 BRA `(.L_x_18) ;  /* 0x0000000000a41947 */ /* 0x000fea0003800000 */
[----:B------:R-:W3:Y:S01]  /*0ff0*/  LDS.128 R20, [R19+0x10] ;  /* 0x0000100013147984 */ /* 0x000ee20000000c00 */
[----:B------:R-:W-:Y:S01]  /*1000*/  BSSY.RECONVERGENT B5, `(.L_x_19) ;  /* 0x0000016000057945 */ /* 0x000fe20003800200 */
[----:B---3--:R-:W-:Y:S02]  /*1010*/  DADD R42, -R12, R20 ;  /* 0x000000000c2a7229 */ /* 0x008fe40000000114 */
[--C-:B-1----:R-:W-:Y:S02]  /*1020*/  DADD R26, R8, -R22.reuse ;  /* 0x00000000081a7229 */ /* 0x102fe40000000816 */
[----:B------:R-:W-:Y:S02]  /*1030*/  DADD R38, R14, -R22 ;  /* 0x000000000e267229 */ /* 0x000fe40000000816 */
[----:B------:R-:W-:-:S04]  /*1040*/  DADD R40, R8, -R20 ;  /* 0x0000000008287229 */ /* 0x000fc80000000814 */
[----:B------:R-:W-:-:S08]  /*1050*/  DMUL R26, R42, R26 ;  /* 0x0000001a2a1a7228 */ /* 0x000fd00000000000 */
[----:B------:R-:W-:-:S06]  /*1060*/  DFMA R32, R38, R40, R26 ;  /* 0x000000282620722b */ /* 0x000fcc000000001a */
[----:B------:R-:W1:Y:S04]  /*1070*/  MUFU.RCP64H R27, R33 ;  /* 0x00000021001b7308 */ /* 0x000e680000001800 */
[----:B------:R-:W-:-:S04]  /*1080*/  IADD3 R26, PT, PT, R33, 0x300402, RZ ;  /* 0x00300402211a7810 */ /* 0x000fc80007ffe0ff */
[----:B------:R-:W-:Y:S02]  /*1090*/  FSETP.GEU.AND P1, PT, |R26|, 5.8789094863358348022e-39, PT ;  /* 0x004004021a00780b */ /* 0x000fe40003f2e200 */
[----:B-1----:R-:W-:-:S08]  /*10a0*/  DFMA R28, -R32, R26, 1 ;  /* 0x3ff00000201c742b */ /* 0x002fd0000000011a */
[----:B------:R-:W-:-:S08]  /*10b0*/  DFMA R28, R28, R28, R28 ;  /* 0x0000001c1c1c722b */ /* 0x000fd0000000001c */
[----:B------:R-:W-:-:S08]  /*10c0*/  DFMA R28, R26, R28, R26 ;  /* 0x0000001c1a1c722b */ /* 0x000fd0000000001a */
[----:B------:R-:W-:-:S08]  /*10d0*/  DFMA R30, -R32, R28, 1 ;  /* 0x3ff00000201e742b */ /* 0x000fd0000000011c */
[----:B------:R-:W-:Y:S01]  /*10e0*/  DFMA R28, R28, R30, R28 ;  /* 0x0000001e1c1c722b */ /* 0x000fe2000000001c */
[----:B------:R-:W-:Y:S10]  /*10f0*/  @P1 BRA `(.L_x_20) ;  /* 0x0000000000181947 */ /* 0x000ff40003800000 */
[----:B------:R-:W-:Y:S02]  /*1100*/  LOP3.LUT R25, R33, 0x7fffffff, RZ, 0xc0, !PT ;  /* 0x7fffffff21197812 */ /* 0x000fe400078ec0ff */
[----:B------:R-:W-:-:S03]  /*1110*/  MOV R28, 0x1140 ;  /* 0x00001140001c7802 */ /* 0x000fc60000000f00 */
[----:B------:R-:W-:-:S07]  /*1120*/  VIADD R34, R25, 0xfff00000 ;  /* 0xfff0000019227836 */ /* 0x000fce0000000000 */
[----:B0-----:R-:W-:Y:S05]  /*1130*/  CALL.REL.NOINC `($__internal_0_$__cuda_sm20_dblrcp_rn_slowpath_v3) ;  /* 0x0000001400847944 */ /* 0x001fea0003c00000 */
[----:B------:R-:W-:Y:S02]  /*1140*/  IMAD.MOV.U32 R28, RZ, RZ, R32 ;  /* 0x000000ffff1c7224 */ /* 0x000fe400078e0020 */
[----:B------:R-:W-:-:S07]  /*1150*/  IMAD.MOV.U32 R29, RZ, RZ, R33 ;  /* 0x000000ffff1d7224 */ /* 0x000fce00078e0021 */
.L_x_20:
[----:B------:R-:W-:Y:S05]  /*1160*/  BSYNC.RECONVERGENT B5 ;  /* 0x0000000000057941 */ /* 0x000fea0003800200 */
.L_x_19:
[----:B0-----:R-:W-:Y:S02]  /*1170*/  DADD R26, -R22, R6 ;  /* 0x00000000161a7229 */ /* 0x001fe40000000106 */
[----:B------:R-:W-:Y:S02]  /*1180*/  DADD R20, -R20, R4 ;  /* 0x0000000014147229 */ /* 0x000fe40000000104 */
[----:B------:R-:W-:-:S04]  /*1190*/  DADD R22, -R10, R22 ;  /* 0x000000000a167229 */ /* 0x000fc80000000116 */
[-C--:B------:R-:W-:Y:S02]  /*11a0*/  DMUL R30, R42, R26.reuse ;  /* 0x0000001a2a1e7228 */ /* 0x080fe40000000000 */
[----:B------:R-:W-:-:S06]  /*11b0*/  DMUL R26, R40, R26 ;  /* 0x0000001a281a7228 */ /* 0x000fcc0000000000 */
[----:B------:R-:W-:Y:S02]  /*11c0*/  DFMA R30, R38, R20, R30 ;  /* 0x00000014261e722b */ /* 0x000fe4000000001e */
[----:B------:R-:W-:-:S06]  /*11d0*/  DFMA R22, R20, R22, R26 ;  /* 0x000000161416722b */ /* 0x000fcc000000001a */
[-C--:B------:R-:W-:Y:S02]  /*11e0*/  DMUL R30, R30, R28.reuse ;  /* 0x0000001c1e1e7228 */ /* 0x080fe40000000000 */
[----:B------:R-:W-:-:S06]  /*11f0*/  DMUL R22, R22, R28 ;  /* 0x0000001c16167228 */ /* 0x000fcc0000000000 */
[----:B------:R-:W-:Y:S02]  /*1200*/  DADD R20, -R30, 1 ;  /* 0x3ff000001e147429 */ /* 0x000fe40000000100 */
[----:B------:R-:W-:-:S06]  /*1210*/  DSETP.GE.AND P1, PT, R22, RZ, PT ;  /* 0x000000ff1600722a */ /* 0x000fcc0003f26000 */
[----:B------:R-:W-:Y:S02]  /*1220*/  DADD R20, -R22, R20 ;  /* 0x0000000016147229 */ /* 0x000fe40000000114 */
[----:B------:R-:W-:-:S06]  /*1230*/  DSETP.GE.AND P1, PT, R30, RZ, P1 ;  /* 0x000000ff1e00722a */ /* 0x000fcc0000f26000 */
[----:B------:R-:W-:Y:S01]  /*1240*/  DSETP.GE.AND P1, PT, R20, RZ, P1 ;  /* 0x000000ff1400722a */ /* 0x000fe20000f26000 */
[----:B------:R-:W-:-:S13]  /*1250*/  VIADD R20, R2, 0x1 ;  /* 0x0000000102147836 */ /* 0x000fda0000000000 */
[----:B------:R-:W-:-:S05]  /*1260*/  @!P1 IADD3 R20, PT, PT, R2, RZ, RZ ;  /* 0x000000ff02149210 */ /* 0x000fca0007ffe0ff */
[----:B------:R-:W-:-:S07]  /*1270*/  IMAD.MOV.U32 R2, RZ, RZ, R20 ;  /* 0x000000ffff027224 */ /* 0x000fce00078e0014 */
.L_x_18:
[----:B------:R-:W-:Y:S05]  /*1280*/  BSYNC.RECONVERGENT B4 ;  /* 0x0000000000047941 */ /* 0x000fea0003800200 */
.L_x_17:
[----:B------:R-:W-:Y:S01]  /*1290*/  ISETP.NE.AND P1, PT, R24, 0x1, PT ;  /* 0x000000011800780c */ /* 0x000fe20003f25270 */
[----:B------:R-:W-:-:S12]  /*12a0*/  VIADD R20, R18, 0x2 ;  /* 0x0000000212147836 */ /* 0x000fd80000000000 */
[----:B------:R-:W-:Y:S05]  /*12b0*/  @!P1 BRA `(.L_x_16) ;  /* 0x0000000400809947 */ /* 0x000fea0003800000 */
        /* <DEDUP_REMOVED lines=12> */
[----:B------:R-:W-:-:S05]  /*1380*/  VIADD R26, R33, 0x300402 ;  /* 0x00300402211a7836 */ /* 0x000fca0000000000 */
[----:B------:R-:W-:Y:S01]  /*1390*/  FSETP.GEU.AND P1, PT, |R26|, 5.8789094863358348022e-39, PT ;  /* 0x004004021a00780b */ /* 0x000fe20003f2e200 */
        /* <DEDUP_REMOVED lines=10> */
[----:B------:R-:W-:Y:S01]  /*1440*/  MOV R28, R32 ;  /* 0x00000020001c7202 */ /* 0x000fe20000000f00 */
[----:B------:R-:W-:-:S07]  /*1450*/  IMAD.MOV.U32 R29, RZ, RZ, R33 ;  /* 0x000000ffff1d7224 */ /* 0x000fce00078e0021 */
.L_x_24:
[----:B------:R-:W-:Y:S05]  /*1460*/  BSYNC.RECONVERGENT B5 ;  /* 0x0000000000057941 */ /* 0x000fea0003800200 */
.L_x_23:
        /* <DEDUP_REMOVED lines=15> */
[----:B------:R-:W-:-:S04]  /*1560*/  @!P1 IMAD.MOV R20, RZ, RZ, R2 ;  /* 0x000000ffff149224 */ /* 0x000fc800078e0202 */
[----:B------:R-:W-:-:S07]  /*1570*/  IMAD.MOV.U32 R2, RZ, RZ, R20 ;  /* 0x000000ffff027224 */ /* 0x000fce00078e0014 */
.L_x_22:
[----:B------:R-:W-:Y:S05]  /*1580*/  BSYNC.RECONVERGENT B4 ;  /* 0x0000000000047941 */ /* 0x000fea0003800200 */
.L_x_21:
[----:B------:R-:W-:Y:S02]  /*1590*/  ISETP.NE.AND P1, PT, R24, 0x2, PT ;  /* 0x000000021800780c */ /* 0x000fe40003f25270 */
[----:B------:R-:W-:-:S11]  /*15a0*/  IADD3 R20, PT, PT, R18, 0x3, RZ ;  /* 0x0000000312147810 */ /* 0x000fd60007ffe0ff */
        /* <DEDUP_REMOVED lines=21> */
[----:B------:R-:W-:Y:S01]  /*1700*/  LOP3.LUT R19, R31, 0x7fffffff, RZ, 0xc0, !PT ;  /* 0x7fffffff1f137812 */ /* 0x000fe200078ec0ff */
[----:B------:R-:W-:Y:S01]  /*1710*/  IMAD.MOV.U32 R32, RZ, RZ, R30 ;  /* 0x000000ffff207224 */ /* 0x000fe200078e001e */
[----:B------:R-:W-:Y:S01]  /*1720*/  MOV R28, 0x1760 ;  /* 0x00001760001c7802 */ /* 0x000fe20000000f00 */
[----:B------:R-:W-:Y:S02]  /*1730*/  IMAD.MOV.U32 R33, RZ, RZ, R31 ;  /* 0x000000ffff217224 */ /* 0x000fe400078e001f */
[----:B------:R-:W-:-:S07]  /*1740*/  VIADD R34, R19, 0xfff00000 ;  /* 0xfff0000013227836 */ /* 0x000fce0000000000 */
[----:B0-----:R-:W-:Y:S05]  /*1750*/  CALL.REL.NOINC `($__internal_0_$__cuda_sm20_dblrcp_rn_slowpath_v3) ;  /* 0x0000000c00fc7944 */ /* 0x001fea0003c00000 */
[----:B------:R-:W-:Y:S01]  /*1760*/  MOV R26, R32 ;  /* 0x00000020001a7202 */ /* 0x000fe20000000f00 */
[----:B------:R-:W-:-:S07]  /*1770*/  IMAD.MOV.U32 R27, RZ, RZ, R33 ;  /* 0x000000ffff1b7224 */ /* 0x000fce00078e0021 */
.L_x_28:
[----:B------:R-:W-:Y:S05]  /*1780*/  BSYNC.RECONVERGENT B5 ;  /* 0x0000000000057941 */ /* 0x000fea0003800200 */
.L_x_27:
[----:B0-----:R-:W-:Y:S01]  /*1790*/  DADD R24, -R22, R6 ;  /* 0x0000000016187229 */ /* 0x001fe20000000106 */
[----:B------:R-:W-:Y:S01]  /*17a0*/  VIADD R19, R2, 0x1 ;  /* 0x0000000102137836 */ /* 0x000fe20000000000 */
        /* <DEDUP_REMOVED lines=12> */
[----:B------:R-:W-:-:S14]  /*1870*/  DSETP.GE.AND P1, PT, R20, RZ, P1 ;  /* 0x000000ff1400722a */ /* 0x000fdc0000f26000 */
[----:B------:R-:W-:-:S04]  /*1880*/  @!P1 IMAD.MOV R19, RZ, RZ, R2 ;  /* 0x000000ffff139224 */ /* 0x000fc800078e0202 */
[----:B------:R-:W-:-:S07]  /*1890*/  IMAD.MOV.U32 R2, RZ, RZ, R19 ;  /* 0x000000ffff027224 */ /* 0x000fce00078e0013 */
.L_x_26:
[----:B------:R-:W-:Y:S05]  /*18a0*/  BSYNC.RECONVERGENT B4 ;  /* 0x0000000000047941 */ /* 0x000fea0003800200 */
.L_x_25:
[----:B------:R-:W-:-:S07]  /*18b0*/  IADD3 R20, PT, PT, R18, 0x4, RZ ;  /* 0x0000000412147810 */ /* 0x000fce0007ffe0ff */
.L_x_16:
[----:B------:R-:W-:Y:S05]  /*18c0*/  BSYNC.RECONVERGENT B3 ;  /* 0x0000000000037941 */ /* 0x000fea0003800200 */
.L_x_15:
[----:B------:R-:W2:Y:S02]  /*18d0*/  LDC R19, c[0x0][0x390] ;  /* 0x0000e400ff137b82 */ /* 0x000ea40000000800 */
[----:B--2---:R-:W-:-:S04]  /*18e0*/  IADD3 R18, PT, PT, -R18, -0x2, R19 ;  /* 0xfffffffe12127810 */ /* 0x004fc80007ffe113 */
[----:B------:R-:W-:-:S13]  /*18f0*/  ISETP.GE.U32.AND P1, PT, R18, 0x3, PT ;  /* 0x000000031200780c */ /* 0x000fda0003f26070 */
[----:B------:R-:W-:Y:S05]  /*1900*/  @!P1 BRA `(.L_x_14) ;  /* 0x0000000c000c9947 */ /* 0x000fea0003800000 */
[----:B------:R-:W2:Y:S01]  /*1910*/  S2UR UR5, SR_CgaCtaId ;  /* 0x00000000000579c3 */ /* 0x000ea20000008800 */
[----:B------:R-:W-:Y:S01]  /*1920*/  UMOV UR4, 0x400 ;  /* 0x0000040000047882 */ /* 0x000fe20000000000 */
[----:B------:R-:W-:Y:S01]  /*1930*/  IMAD.IADD R19, R20, 0x1, -R17 ;  /* 0x0000000114137824 */ /* 0x000fe200078e0a11 */
[----:B--2---:R-:W-:-:S06]  /*1940*/  ULEA UR4, UR5, UR4, 0x18 ;  /* 0x0000000405047291 */ /* 0x004fcc000f8ec0ff */
[----:B------:R-:W-:-:S05]  /*1950*/  LEA R18, R20, UR4, 0x4 ;  /* 0x0000000414127c11 */ /* 0x000fca000f8e20ff */
[----:B------:R-:W-:-:S07]  /*1960*/  VIADD R18, R18, 0x20 ;  /* 0x0000002012127836 */ /* 0x000fce0000000000 */
.L_x_45:
[----:B------:R-:W-:Y:S01]  /*1970*/  ISETP.EQ.OR P1, PT, R19, RZ, !P0 ;  /* 0x000000ff1300720c */ /* 0x000fe20004722670 */
[----:B------:R-:W-:-:S12]  /*1980*/  BSSY.RECONVERGENT B3, `(.L_x_29) ;  /* 0x000002b000037945 */ /* 0x000fd80003800200 */
[----:B------:R-:W-:Y:S05]  /*1990*/  @P1 BRA `(.L_x_30) ;  /* 0x0000000000a41947 */ /* 0x000fea0003800000 */
[----:B------:R-:W3:Y:S01]  /*19a0*/  LDS.128 R24, [R18+-0x20] ;  /* 0xffffe00012187984 */ /* 0x000ee20000000c00 */
        /* <DEDUP_REMOVED lines=22> */
.L_x_32:
[----:B------:R-:W-:Y:S05]  /*1b10*/  BSYNC.RECONVERGENT B4 ;  /* 0x0000000000047941 */ /* 0x000fea0003800200 */
.L_x_31:
        /* <DEDUP_REMOVED lines=17> */
.L_x_30:
[----:B------:R-:W-:Y:S05]  /*1c30*/  BSYNC.RECONVERGENT B3 ;  /* 0x0000000000037941 */ /* 0x000fea0003800200 */
.L_x_29:
[----:B------:R-:W-:Y:S01]  /*1c40*/  IADD3 R22, PT, PT, R20, 0x1, RZ ;  /* 0x0000000114167810 */ /* 0x000fe20007ffe0ff */
[----:B------:R-:W-:Y:S03]  /*1c50*/  BSSY.RECONVERGENT B3, `(.L_x_33) ;  /* 0x000002c000037945 */ /* 0x000fe60003800200 */
[----:B------:R-:W-:-:S13]  /*1c60*/  ISETP.EQ.OR P1, PT, R17, R22, !P0 ;  /* 0x000000161100720c */ /* 0x000fda0004722670 */
        /* <DEDUP_REMOVED lines=24> */
.L_x_36:
[----:B------:R-:W-:Y:S05]  /*1df0*/  BSYNC.RECONVERGENT B4 ;  /* 0x0000000000047941 */ /* 0x000fea0003800200 */
.L_x_35:
[----:B0-----:R-:W-:Y:S01]  /*1e00*/  DADD R22, -R26, R6 ;  /* 0x000000001a167229 */ /* 0x001fe20000000106 */
[----:B------:R-:W-:Y:S01]  /*1e10*/  IADD3 R21, PT, PT, R2, 0x1, RZ ;  /* 0x0000000102157810 */ /* 0x000fe20007ffe0ff */
        /* <DEDUP_REMOVED lines=15> */
.L_x_34:
[----:B------:R-:W-:Y:S05]  /*1f10*/  BSYNC.RECONVERGENT B3 ;  /* 0x0000000000037941 */ /* 0x000fea0003800200 */
.L_x_33:
[----:B------:R-:W-:Y:S01]  /*1f20*/  VIADD R22, R20, 0x2 ;  /* 0x0000000214167836 */ /* 0x000fe20000000000 */
[----:B------:R-:W-:Y:S04]  /*1f30*/  BSSY.RECONVERGENT B3, `(.L_x_37) ;  /* 0x000002c000037945 */ /* 0x000fe80003800200 */
[----:B------:R-:W-:-:S13]  /*1f40*/  ISETP.EQ.OR P1, PT, R17, R22, !P0 ;  /* 0x000000161100720c */ /* 0x000fda0004722670 */
[----:B------:R-:W-:Y:S05]  /*1f50*/  @P1 BRA `(.L_x_38) ;  /* 0x0000000000a41947 */ /* 0x000fea0003800000 */
[----:B------:R-:W3:Y:S01]  /*1f60*/  LDS.128 R24, [R18] ;  /* 0x0000000012187984 */ /* 0x000ee20000000c00 */
        /* <DEDUP_REMOVED lines=17> */
[----:B------:R-:W-:Y:S02]  /*2080*/  MOV R28, 0x20b0 ;  /* 0x000020b0001c7802 */ /* 0x000fe40000000f00 */
[----:B------:R-:W-:-:S07]  /*2090*/  IADD3 R34, PT, PT, R21, -0x100000, RZ ;  /* 0xfff0000015227810 */ /* 0x000fce0007ffe0ff */
[----:B0-----:R-:W-:Y:S05]  /*20a0*/  CALL.REL.NOINC `($__internal_0_$__cuda_sm20_dblrcp_rn_slowpath_v3) ;  /* 0x0000000400a87944 */ /* 0x001fea0003c00000 */
[----:B------:R-:W-:Y:S02]  /*20b0*/  IMAD.MOV.U32 R28, RZ, RZ, R32 ;  /* 0x000000ffff1c7224 */ /* 0x000fe400078e0020 */
[----:B------:R-:W-:-:S07]  /*20c0*/  IMAD.MOV.U32 R29, RZ, RZ, R33 ;  /* 0x000000ffff1d7224 */ /* 0x000fce00078e0021 */
.L_x_40:
[----:B------:R-:W-:Y:S05]  /*20d0*/  BSYNC.RECONVERGENT B4 ;  /* 0x0000000000047941 */ /* 0x000fea0003800200 */
.L_x_39:
        /* <DEDUP_REMOVED lines=15> */
[----:B------:R-:W-:-:S05]  /*21d0*/  @!P1 IMAD.MOV R21, RZ, RZ, R2 ;  /* 0x000000ffff159224 */ /* 0x000fca00078e0202 */
[----:B------:R-:W-:-:S07]  /*21e0*/  MOV R2, R21 ;  /* 0x0000001500027202 */ /* 0x000fce0000000f00 */
.L_x_38:
[----:B------:R-:W-:Y:S05]  /*21f0*/  BSYNC.RECONVERGENT B3 ;  /* 0x0000000000037941 */ /* 0x000fea0003800200 */
.L_x_37:
[----:B------:R-:W-:Y:S01]  /*2200*/  VIADD R22, R20, 0x3 ;  /* 0x0000000314167836 */ /* 0x000fe20000000000 */
[----:B------:R-:W-:Y:S04]  /*2210*/  BSSY.RECONVERGENT B3, `(.L_x_41) ;  /* 0x000002c000037945 */ /* 0x000fe80003800200 */
[----:B------:R-:W-:-:S13]  /*2220*/  ISETP.EQ.OR P1, PT, R17, R22, !P0 ;  /* 0x000000161100720c */ /* 0x000fda0004722670 */
        /* <DEDUP_REMOVED lines=22> */
[----:B------:R-:W-:Y:S01]  /*2390*/  IMAD.MOV.U32 R28, RZ, RZ, R32 ;  /* 0x000000ffff1c7224 */ /* 0x000fe200078e0020 */
[----:B------:R-:W-:-:S07]  /*23a0*/  MOV R29, R33 ;  /* 0x00000021001d7202 */ /* 0x000fce0000000f00 */
.L_x_44:
[----:B------:R-:W-:Y:S05]  /*23b0*/  BSYNC.RECONVERGENT B4 ;  /* 0x0000000000047941 */ /* 0x000fea0003800200 */
.L_x_43:
        /* <DEDUP_REMOVED lines=17> */
.L_x_42:
[----:B------:R-:W-:Y:S05]  /*24d0*/  BSYNC.RECONVERGENT B3 ;  /* 0x0000000000037941 */ /* 0x000fea0003800200 */
.L_x_41:
[----:B------:R-:W2:Y:S01]  /*24e0*/  LDCU UR4, c[0x0][0x390] ;  /* 0x00007200ff0477ac */ /* 0x000ea20008000800 */
[----:B------:R-:W-:Y:S01]  /*24f0*/  VIADD R20, R20, 0x4 ;  /* 0x0000000414147836 */ /* 0x000fe20000000000 */
[----:B------:R-:W-:Y:S01]  /*2500*/  IADD3 R19, PT, PT, R19, 0x4, RZ ;  /* 0x0000000413137810 */ /* 0x000fe20007ffe0ff */
[----:B------:R-:W-:-:S03]  /*2510*/  VIADD R18, R18, 0x40 ;  /* 0x0000004012127836 */ /* 0x000fc60000000000 */
[----:B--2---:R-:W-:-:S13]  /*2520*/  ISETP.NE.AND P1, PT, R20, UR4, PT ;  /* 0x0000000414007c0c */ /* 0x004fda000bf25270 */
[----:B------:R-:W-:Y:S05]  /*2530*/  @P1 BRA `(.L_x_45) ;  /* 0xfffffff4000c1947 */ /* 0x000fea000383ffff */
.L_x_14:
[----:B------:R-:W-:Y:S05]  /*2540*/  BSYNC.RECONVERGENT B0 ;  /* 0x0000000000007941 */ /* 0x000fea0003800200 */
.L_x_13:
[----:B------:R-:W-:-:S05]  /*2550*/  VIADD R0, R0, 0x400 ;  /* 0x0000040000007836 */ /* 0x000fca0000000000 */
[----:B------:R-:W-:-:S13]  /*2560*/  ISETP.GE.U32.AND P0, PT, R0, R3, PT ;  /* 0x000000030000720c */ /* 0x000fda0003f06070 */
[----:B------:R-:W-:Y:S05]  /*2570*/  @!P0 BRA `(.L_x_46) ;  /* 0xffffffe400d48947 */ /* 0x000fea000383ffff */
.L_x_12:
[----:B------:R-:W-:Y:S05]  /*2580*/  BSYNC.RECONVERGENT B1 ;  /* 0x0000000000017941 */ /* 0x000fea0003800200 */
.L_x_11:
[----:B------:R-:W4:Y:S01]  /*2590*/  S2R R0, SR_LANEID ;  /* 0x0000000000007919 */ /* 0x000f220000000000 */
[----:B------:R-:W5:Y:S01]  /*25a0*/  REDUX.SUM UR5, R2 ;  /* 0x00000000020573c4 */ /* 0x000f62000000c000 */
[----:B------:R-:W-:Y:S01]  /*25b0*/  VOTEU.ANY UR4, UPT, PT ;  /* 0x0000000000047886 */ /* 0x000fe200038e0100 */
[----:B0-----:R-:W-:Y:S01]  /*25c0*/  MOV R4, 0x400 ;  /* 0x0000040000047802 */ /* 0x001fe20000000f00 */
[----:B------:R-:W0:Y:S01]  /*25d0*/  S2R R7, SR_CgaCtaId ;  /* 0x0000000000077919 */ /* 0x000e220000008800 */
[----:B------:R-:W-:Y:S01]  /*25e0*/  UFLO.U32 UR4, UR4 ;  /* 0x00000004000472bd */ /* 0x000fe200080e0000 */
[----:B------:R-:W-:-:S13]  /*25f0*/  ISETP.NE.AND P1, PT, R16, RZ, PT ;  /* 0x000000ff1000720c */ /* 0x000fda0003f25270 */
[----:B-12---:R-:W1:Y:S01]  /*2600*/  @!P1 LDC.64 R8, c[0x0][0x388] ;  /* 0x0000e200ff089b82 */ /* 0x006e620000000a00 */
[----:B-----5:R-:W-:Y:S01]  /*2610*/  IMAD.U32 R5, RZ, RZ, UR5 ;  /* 0x00000005ff057e24 */ /* 0x020fe2000f8e00ff */
[----:B----4-:R-:W-:Y:S01]  /*2620*/  ISETP.EQ.U32.AND P0, PT, R0, UR4, PT ;  /* 0x0000000400007c0c */ /* 0x010fe2000bf02070 */
[----:B------:R-:W-:Y:S01]  /*2630*/  VIADD R0, R4, 0x4000 ;  /* 0x0000400004007836 */ /* 0x000fe20000000000 */
[----:B0-----:R-:W-:-:S04]  /*2640*/  LEA R10, R7, R4, 0x18 ;  /* 0x00000004070a7211 */ /* 0x001fc800078ec0ff */
[----:B------:R-:W-:Y:S01]  /*2650*/  LEA R0, R7, R0, 0x18 ;  /* 0x0000000007007211 */ /* 0x000fe200078ec0ff */
[----:B-1----:R-:W-:-:S06]  /*2660*/  @!P1 IMAD.WIDE.U32 R8, R17, 0x4, R8 ;  /* 0x0000000411089825 */ /* 0x002fcc00078e0008 */
[----:B------:R-:W-:Y:S01]  /*2670*/  @P0 ATOMS.ADD RZ, [R0], R5 ;  /* 0x0000000500ff038c */ /* 0x000fe20000000000 */
[----:B------:R-:W-:Y:S05]  /*2680*/  WARPSYNC.ALL ;  /* 0x0000000000007948 */ /* 0x000fea0003800000 */
[----:B------:R-:W0:Y:S01]  /*2690*/  @!P1 LDS R11, [R10+0x4000] ;  /* 0x004000000a0b9984 */ /* 0x000e220000000800 */
[----:B------:R-:W1:Y:S03]  /*26a0*/  LDCU UR4, c[0x0][0x370] ;  /* 0x00006e00ff0477ac */ /* 0x000e660008000800 */
[----:B------:R4:W-:Y:S01]  /*26b0*/  @!P1 STS [R10+0x4000], RZ ;  /* 0x004000ff0a009388 */ /* 0x0009e20000000800 */
[----:B-1----:R-:W-:Y:S01]  /*26c0*/  IADD3 R17, PT, PT, R17, UR4, RZ ;  /* 0x0000000411117c10 */ /* 0x002fe2000fffe0ff */
[----:B------:R-:W1:Y:S04]  /*26d0*/  LDCU UR4, c[0x0][0x390] ;  /* 0x00007200ff0477ac */ /* 0x000e680008000800 */
[C---:B------:R-:W-:Y:S01]  /*26e0*/  IMAD R4, R17.reuse, 0x10, R10 ;  /* 0x0000001011047824 */ /* 0x040fe200078e020a */
[----:B-1----:R-:W-:Y:S01]  /*26f0*/  ISETP.GE.AND P0, PT, R17, UR4, PT ;  /* 0x0000000411007c0c */ /* 0x002fe2000bf06270 */
[----:B0-----:R4:W-:Y:S01]  /*2700*/  @!P1 STG.E desc[UR36][R8.64], R11 ;  /* 0x0000000b08009986 */ /* 0x0019e2000c101924 */
[----:B------:R-:W-:Y:S06]  /*2710*/  BAR.SYNC.DEFER_BLOCKING 0x0 ;  /* 0x0000000000007b1d */ /* 0x000fec0000010000 */
[----:B------:R-:W0:Y:S05]  /*2720*/  LDS.128 R4, [R4] ;  /* 0x0000000004047984 */ /* 0x000e2a0000000c00 */
[----:B------:R-:W-:Y:S05]  /*2730*/  @!P0 BRA `(.L_x_47) ;  /* 0xffffffe400488947 */ /* 0x000fea000383ffff */
[----:B------:R-:W-:Y:S05]  /*2740*/  EXIT ;  /* 0x000000000000794d */ /* 0x000fea0003800000 */
        .weak           $__internal_0_$__cuda_sm20_dblrcp_rn_slowpath_v3
        .type           $__internal_0_$__cuda_sm20_dblrcp_rn_slowpath_v3,@function
        .size           $__internal_0_$__cuda_sm20_dblrcp_rn_slowpath_v3,(.L_x_53 - $__internal_0_$__cuda_sm20_dblrcp_rn_slowpath_v3)
$__internal_0_$__cuda_sm20_dblrcp_rn_slowpath_v3:
[----:B------:R-:W-:Y:S01]  /*2750*/  IMAD.MOV.U32 R30, RZ, RZ, R32 ;  /* 0x000000ffff1e7224 */ /* 0x000fe200078e0020 */
[----:B------:R-:W-:Y:S01]  /*2760*/  BSSY.RECONVERGENT B2, `(.L_x_48) ;  /* 0x0000025000027945 */ /* 0x000fe20003800200 */
[----:B------:R-:W-:-:S06]  /*2770*/  IMAD.MOV.U32 R31, RZ, RZ, R33 ;  /* 0x000000ffff1f7224 */ /* 0x000fcc00078e0021 */
[----:B------:R-:W-:-:S14]  /*2780*/  DSETP.GTU.AND P1, PT, |R30|, +INF , PT ;  /* 0x7ff000001e00742a */ /* 0x000fdc0003f2c200 */
[----:B------:R-:W-:Y:S05]  /*2790*/  @P1 BRA `(.L_x_49) ;  /* 0x00000000007c1947 */ /* 0x000fea0003800000 */
[----:B------:R-:W-:-:S04]  /*27a0*/  LOP3.LUT R35, R33, 0x7fffffff, RZ, 0xc0, !PT ;  /* 0x7fffffff21237812 */ /* 0x000fc800078ec0ff */
[----:B------:R-:W-:-:S04]  /*27b0*/  IADD3 R29, PT, PT, R35, -0x1, RZ ;  /* 0xffffffff231d7810 */ /* 0x000fc80007ffe0ff */
[----:B------:R-:W-:-:S13]  /*27c0*/  ISETP.GE.U32.AND P1, PT, R29, 0x7fefffff, PT ;  /* 0x7fefffff1d00780c */ /* 0x000fda0003f26070 */
[----:B------:R-:W-:Y:S01]  /*27d0*/  @P1 LOP3.LUT R33, R31, 0x7ff00000, RZ, 0x3c, !PT ;  /* 0x7ff000001f211812 */ /* 0x000fe200078e3cff */
[----:B------:R-:W-:Y:S01]  /*27e0*/  @P1 IMAD.MOV.U32 R32, RZ, RZ, RZ ;  /* 0x000000ffff201224 */ /* 0x000fe200078e00ff */
[----:B------:R-:W-:Y:S06]  /*27f0*/  @P1 BRA `(.L_x_50) ;  /* 0x00000000006c1947 */ /* 0x000fec0003800000 */
[----:B------:R-:W-:-:S13]  /*2800*/  ISETP.GE.U32.AND P1, PT, R35, 0x1000001, PT ;  /* 0x010000012300780c */ /* 0x000fda0003f26070 */
[----:B------:R-:W-:Y:S05]  /*2810*/  @!P1 BRA `(.L_x_51) ;  /* 0x0000000000349947 */ /* 0x000fea0003800000 */
[----:B------:R-:W-:Y:S02]  /*2820*/  VIADD R33, R31, 0xc0200000 ;  /* 0xc02000001f217836 */ /* 0x000fe40000000000 */
[----:B------:R-:W-:Y:S02]  /*2830*/  IMAD.MOV.U32 R32, RZ, RZ, R30 ;  /* 0x000000ffff207224 */ /* 0x000fe400078e001e */
[----:B------:R-:W0:Y:S04]  /*2840*/  MUFU.RCP64H R35, R33 ;  /* 0x0000002100237308 */ /* 0x000e280000001800 */
[----:B0-----:R-:W-:-:S08]  /*2850*/  DFMA R36, -R32, R34, 1 ;  /* 0x3ff000002024742b */ /* 0x001fd00000000122 */
[----:B------:R-:W-:-:S08]  /*2860*/  DFMA R36, R36, R36, R36 ;  /* 0x000000242424722b */ /* 0x000fd00000000024 */
[----:B------:R-:W-:-:S08]  /*2870*/  DFMA R36, R34, R36, R34 ;  /* 0x000000242224722b */ /* 0x000fd00000000022 */
[----:B------:R-:W-:-:S08]  /*2880*/  DFMA R34, -R32, R36, 1 ;  /* 0x3ff000002022742b */ /* 0x000fd00000000124 */
[----:B------:R-:W-:-:S08]  /*2890*/  DFMA R34, R36, R34, R36 ;  /* 0x000000222422722b */ /* 0x000fd00000000024 */
[----:B------:R-:W-:-:S08]  /*28a0*/  DMUL R34, R34, 2.2250738585072013831e-308 ;  /* 0x0010000022227828 */ /* 0x000fd00000000000 */
[----:B------:R-:W-:-:S08]  /*28b0*/  DFMA R30, -R30, R34, 1 ;  /* 0x3ff000001e1e742b */ /* 0x000fd00000000122 */
[----:B------:R-:W-:-:S08]  /*28c0*/  DFMA R30, R30, R30, R30 ;  /* 0x0000001e1e1e722b */ /* 0x000fd0000000001e */
[----:B------:R-:W-:Y:S01]  /*28d0*/  DFMA R32, R34, R30, R34 ;  /* 0x0000001e2220722b */ /* 0x000fe20000000022 */
[----:B------:R-:W-:Y:S10]  /*28e0*/  BRA `(.L_x_50) ;  /* 0x0000000000307947 */ /* 0x000ff40003800000 */
.L_x_51:
[----:B------:R-:W-:Y:S01]  /*28f0*/  DMUL R30, R30, 8.11296384146066816958e+31 ;  /* 0x469000001e1e7828 */ /* 0x000fe20000000000 */
[----:B------:R-:W-:-:S05]  /*2900*/  MOV R32, R34 ;  /* 0x0000002200207202 */ /* 0x000fca0000000f00 */
[----:B------:R-:W0:Y:S02]  /*2910*/  MUFU.RCP64H R33, R31 ;  /* 0x0000001f00217308 */ /* 0x000e240000001800 */
[----:B0-----:R-:W-:-:S08]  /*2920*/  DFMA R34, -R30, R32, 1 ;  /* 0x3ff000001e22742b */ /* 0x001fd00000000120 */
[----:B------:R-:W-:-:S08]  /*2930*/  DFMA R34, R34, R34, R34 ;  /* 0x000000222222722b */ /* 0x000fd00000000022 */
[----:B------:R-:W-:-:S08]  /*2940*/  DFMA R34, R32, R34, R32 ;  /* 0x000000222022722b */ /* 0x000fd00000000020 */
[----:B------:R-:W-:-:S08]  /*2950*/  DFMA R32, -R30, R34, 1 ;  /* 0x3ff000001e20742b */ /* 0x000fd00000000122 */
[----:B------:R-:W-:-:S08]  /*2960*/  DFMA R32, R34, R32, R34 ;  /* 0x000000202220722b */ /* 0x000fd00000000022 */
[----:B------:R-:W-:Y:S01]  /*2970*/  DMUL R32, R32, 8.11296384146066816958e+31 ;  /* 0x4690000020207828 */ /* 0x000fe20000000000 */
[----:B------:R-:W-:Y:S10]  /*2980*/  BRA `(.L_x_50) ;  /* 0x0000000000087947 */ /* 0x000ff40003800000 */
.L_x_49:
[----:B------:R-:W-:Y:S01]  /*2990*/  LOP3.LUT R33, R31, 0x80000, RZ, 0xfc, !PT ;  /* 0x000800001f217812 */ /* 0x000fe200078efcff */
[----:B------:R-:W-:-:S07]  /*29a0*/  IMAD.MOV.U32 R32, RZ, RZ, R30 ;  /* 0x000000ffff207224 */ /* 0x000fce00078e001e */
.L_x_50:
[----:B------:R-:W-:Y:S05]  /*29b0*/  BSYNC.RECONVERGENT B2 ;  /* 0x0000000000027941 */ /* 0x000fea0003800200 */
.L_x_48:
[----:B------:R-:W-:-:S04]  /*29c0*/  IMAD.MOV.U32 R29, RZ, RZ, 0x0 ;  /* 0x00000000ff1d7424 */ /* 0x000fc800078e00ff */
[----:B------:R-:W-:Y:S05]  /*29d0*/  RET.REL.NODEC R28 `(_Z16cuda_find_medianP5PointPii) ;  /* 0xffffffd41c887950 */ /* 0x000fea0003c3ffff */
.L_x_52:
[----:B------:R-:W-:-:S00]  /*29e0*/  BRA `(.L_x_52) ;  /* 0xfffffffc00fc7947 */ /* 0x000fc0000383ffff */
[----:B------:R-:W-:-:S00]  /*29f0*/  NOP ;  /* 0x0000000000007918 */ /* 0x000fc00000000000 */
        /* <DEDUP_REMOVED lines=8> */
.L_x_53:


//--------------------- .nv.global.init           --------------------------
	.section	.nv.global.init,"aw",@progbits
.nv.global.init:
	.type		$str,@object
	.size		$str,($str$1 - $str)
$str:
        /*0000*/ 	.byte	0x4e, 0x2a, 0x4e, 0x20, 0x3d, 0x3d, 0x20, 0x73, 0x69, 0x7a, 0x65, 0x00
	.type		$str$1,@object
	.size		$str$1,(__unnamed_1 - $str$1)
$str$1:
        /*000c*/ 	.byte	0x2f, 0x74, 0x6d, 0x70, 0x2f, 0x73, 0x61, 0x73, 0x73, 0x5f, 0x63, 0x75, 0x5f, 0x30, 0x66, 0x73
        /*001c*/ 	.byte	0x33, 0x7a, 0x7a, 0x6e, 0x64, 0x2f, 0x6b, 0x2e, 0x63, 0x75, 0x00
	.type		__unnamed_1,@object
	.size		__unnamed_1,(.L_0 - __unnamed_1)
__unnamed_1:
        /*0027*/ 	.byte	0x76, 0x6f, 0x69, 0x64, 0x20, 0x63, 0x75, 0x64, 0x61, 0x5f, 0x66, 0x69, 0x6e, 0x64, 0x5f, 0x6d
        /*0037*/ 	.byte	0x65, 0x64, 0x69, 0x61, 0x6e, 0x28, 0x50, 0x6f, 0x69, 0x6e, 0x74, 0x20, 0x2a, 0x2c, 0x20, 0x69
        /*0047*/ 	.byte	0x6e, 0x74, 0x20, 0x2a, 0x2c, 0x20, 0x69, 0x6e, 0x74, 0x29, 0x00
.L_0:


//--------------------- .nv.shared._Z16cuda_find_medianP5PointPii --------------------------
	.section	.nv.shared._Z16cuda_find_medianP5PointPii,"aw",@nobits
	.sectionflags	@""
	.align	8
.nv.shared._Z16cuda_find_medianP5PointPii:
	.zero		17412


//--------------------- .nv.shared.reserved.0     --------------------------
	.section	.nv.shared.reserved.0,"aw",@nobits
	.weak		__nv_reservedSMEM_offset_0_alias
	.size		__nv_reservedSMEM_offset_0_alias, 0, 64
	.other		__nv_reservedSMEM_offset_0_alias,@"STO_CUDA_RESERVED_SHARED STV_DEFAULT"
__nv_reservedSMEM_offset_0_alias:
	.zero		0
	.zero		64


//--------------------- .nv.constant0._Z16cuda_find_medianP5PointPii --------------------------
	.section	.nv.constant0._Z16cuda_find_medianP5PointPii,"a",@progbits
	.sectionflags	@""
	.align	4
.nv.constant0._Z16cuda_find_medianP5PointPii:
	.zero		916


//--------------------- SYMBOLS --------------------------

	.type		.nv.reservedSmem.offset0,@object
	.size		.nv.reservedSmem.offset0,0x4
	.type		.nv.reservedSmem.cap,@object
	.size		.nv.reservedSmem.cap,0x4
	.type		__assertfail,@function
